def matmul_kernel(
    a_ptr,
    b_ptr,
    c_ptr,
    M,
    N,
    K,
    stride_am,
    stride_ak,
    stride_bk,
    stride_bn,
    stride_cm,
    stride_cn,
    BLOCK_M: tl.constexpr,
    BLOCK_N: tl.constexpr,
    BLOCK_K: tl.constexpr,
    GROUP_M: tl.constexpr,
):
    pid = tl.program_id(axis=0)
    num_pid_m = tl.cdiv(M, BLOCK_M)
    num_pid_n = tl.cdiv(N, BLOCK_N)
    num_pid_in_group = GROUP_M * num_pid_n
    group_id = pid // num_pid_in_group
    first_pid_m = group_id * GROUP_M
    group_size_m = min(num_pid_m - first_pid_m, GROUP_M)
    pid_m = first_pid_m + ((pid % num_pid_in_group) % group_size_m)
    pid_n = (pid % num_pid_in_group) // group_size_m

    offs_am = (pid_m * BLOCK_M + tl.arange(0, BLOCK_M)) % M
    offs_bn = (pid_n * BLOCK_N + tl.arange(0, BLOCK_N)) % N
    offs_k = tl.arange(0, BLOCK_K)
    a_ptrs = a_ptr + offs_am[:, None] * stride_am + offs_k[None, :] * stride_ak
    b_ptrs = b_ptr + offs_k[:, None] * stride_bk + offs_bn[None, :] * stride_bn

    acc = tl.zeros((BLOCK_M, BLOCK_N), dtype=tl.float32)
    for kk in range(0, tl.cdiv(K, BLOCK_K)):
        a = tl.load(a_ptrs, mask=offs_k[None, :] < K - kk * BLOCK_K, other=0.0)
        b = tl.load(b_ptrs, mask=offs_k[:, None] < K - kk * BLOCK_K, other=0.0)
        acc = tl.dot(a, b, acc)
        a_ptrs += BLOCK_K * stride_ak
        b_ptrs += BLOCK_K * stride_bk

    c = acc.to(c_ptr.dtype.element_ty)
    offs_cm = pid_m * BLOCK_M + tl.arange(0, BLOCK_M)
    offs_cn = pid_n * BLOCK_N + tl.arange(0, BLOCK_N)
    c_ptrs = c_ptr + offs_cm[:, None] * stride_cm + offs_cn[None, :] * stride_cn
    mask = (offs_cm[:, None] < M) & (offs_cn[None, :] < N)
    tl.store(c_ptrs, c, mask=mask)

# config = {"BLOCK_K": 128, "BLOCK_M": 16, "BLOCK_N": 32, "GROUP_M": 8, "arch": "sm_100", "dtype": "bf16", "num_ctas": 1, "num_stages": 2, "num_warps": 8}
# arch = sm_100


// ===== COMPILED SASS (sm_100a) =====

	.target	sm_100a

	.elftype	@"ET_EXEC"


//--------------------- .note.nv.tkinfo           --------------------------
	.section	.note.nv.tkinfo,"",@"SHT_NOTE"
	.sectionflags	@"SHF_NOTE_NV_TKINFO"
	.tkinfo
        /*0018*/ 	.word	0x00000081
        /*0030*/ 	.string	""
        /*0030*/ 	.string	"ptxas-blackwell"
        /*0030*/ 	.string	"Cuda compilation tools, release 12.9, V12.9.86"
        /*0030*/ 	.string	"Build cuda_12.9.r12.9/compiler.36037853_0"
        /*0030*/ 	.string	"-v  -suppress-debug-info  -lineinfo  -arch sm_100a "



//--------------------- .note.nv.cuver            --------------------------
	.section	.note.nv.cuver,"",@"SHT_NOTE"
	.sectionflags	@"SHF_NOTE_NV_CUVER"
        /*0018*/ 	.short	0x0001
        /*001a*/ 	.short	0x0064
        /*001c*/ 	.short	0x0001
        /*001e*/ 	.short	0x0000
        /*0020*/ 	.short	0x0001
        /*0022*/ 	.short	0x0000


//--------------------- .nv.info                  --------------------------
	.section	.nv.info,"",@"SHT_CUDA_INFO"
	.align	4


	//----- nvinfo : EIATTR_REGCOUNT
	.align		4
        /*0000*/ 	.byte	0x04, 0x2f
        /*0002*/ 	.short	(.L_1 - .L_0)
	.align		4
.L_0:
        /*0004*/ 	.word	index@(matmul_kernel)
        /*0008*/ 	.word	0x00000067


	//----- nvinfo : EIATTR_FRAME_SIZE
	.align		4
.L_1:
        /*000c*/ 	.byte	0x04, 0x11
        /*000e*/ 	.short	(.L_3 - .L_2)
	.align		4
.L_2:
        /*0010*/ 	.word	index@(matmul_kernel)
        /*0014*/ 	.word	0x00000000


	//----- nvinfo : EIATTR_MIN_STACK_SIZE
	.align		4
.L_3:
        /*0018*/ 	.byte	0x04, 0x12
        /*001a*/ 	.short	(.L_5 - .L_4)
	.align		4
.L_4:
        /*001c*/ 	.word	index@(matmul_kernel)
        /*0020*/ 	.word	0x00000000
.L_5:


//--------------------- .nv.info.matmul_kernel    --------------------------
	.section	.nv.info.matmul_kernel,"",@"SHT_CUDA_INFO"
	.sectionflags	@""
	.align	4


	//----- nvinfo : EIATTR_CUDA_API_VERSION
	.align		4
        /*0000*/ 	.byte	0x04, 0x37
        /*0002*/ 	.short	(.L_7 - .L_6)
.L_6:
        /*0004*/ 	.word	0x00000081


	//----- nvinfo : EIATTR_KPARAM_INFO
	.align		4
.L_7:
        /*0008*/ 	.byte	0x04, 0x17
        /*000a*/ 	.short	(.L_9 - .L_8)
.L_8:
        /*000c*/ 	.word	0x00000000
        /*0010*/ 	.short	0x000d
        /*0012*/ 	.short	0x0048
        /*0014*/ 	.byte	0x00, 0xf4, 0x21, 0x00


	//----- nvinfo : EIATTR_KPARAM_INFO
	.align		4
.L_9:
        /*0018*/ 	.byte	0x04, 0x17
        /*001a*/ 	.short	(.L_11 - .L_10)
.L_10:
        /*001c*/ 	.word	0x00000000
        /*0020*/ 	.short	0x000c
        /*0022*/ 	.short	0x0040
        /*0024*/ 	.byte	0x00, 0xf4, 0x21, 0x00


	//----- nvinfo : EIATTR_KPARAM_INFO
	.align		4
.L_11:
        /*0028*/ 	.byte	0x04, 0x17
        /*002a*/ 	.short	(.L_13 - .L_12)
.L_12:
        /*002c*/ 	.word	0x00000000
        /*0030*/ 	.short	0x000b
        /*0032*/ 	.short	0x0038
        /*0034*/ 	.byte	0x00, 0xf0, 0x11, 0x00


	//----- nvinfo : EIATTR_KPARAM_INFO
	.align		4
.L_13:
        /*0038*/ 	.byte	0x04, 0x17
        /*003a*/ 	.short	(.L_15 - .L_14)
.L_14:
        /*003c*/ 	.word	0x00000000
        /*0040*/ 	.short	0x000a
        /*0042*/ 	.short	0x0034
        /*0044*/ 	.byte	0x00, 0xf0, 0x11, 0x00


	//----- nvinfo : EIATTR_KPARAM_INFO
	.align		4
.L_15:
        /*0048*/ 	.byte	0x04, 0x17
        /*004a*/ 	.short	(.L_17 - .L_16)
.L_16:
        /*004c*/ 	.word	0x00000000
        /*0050*/ 	.short	0x0009
        /*0052*/ 	.short	0x0030
        /*0054*/ 	.byte	0x00, 0xf0, 0x11, 0x00


	//----- nvinfo : EIATTR_KPARAM_INFO
	.align		4
.L_17:
        /*0058*/ 	.byte	0x04, 0x17
        /*005a*/ 	.short	(.L_19 - .L_18)
.L_18:
        /*005c*/ 	.word	0x00000000
        /*0060*/ 	.short	0x0008
        /*0062*/ 	.short	0x002c
        /*0064*/ 	.byte	0x00, 0xf0, 0x11, 0x00


	//----- nvinfo : EIATTR_KPARAM_INFO
	.align		4
.L_19:
        /*0068*/ 	.byte	0x04, 0x17
        /*006a*/ 	.short	(.L_21 - .L_20)
.L_20:
        /*006c*/ 	.word	0x00000000
        /*0070*/ 	.short	0x0007
        /*0072*/ 	.short	0x0028
        /*0074*/ 	.byte	0x00, 0xf0, 0x11, 0x00


	//----- nvinfo : EIATTR_KPARAM_INFO
	.align		4
.L_21:
        /*0078*/ 	.byte	0x04, 0x17
        /*007a*/ 	.short	(.L_23 - .L_22)
.L_22:
        /*007c*/ 	.word	0x00000000
        /*0080*/ 	.short	0x0006
        /*0082*/ 	.short	0x0024
        /*0084*/ 	.byte	0x00, 0xf0, 0x11, 0x00


	//----- nvinfo : EIATTR_KPARAM_INFO
	.align		4
.L_23:
        /*0088*/ 	.byte	0x04, 0x17
        /*008a*/ 	.short	(.L_25 - .L_24)
.L_24:
        /*008c*/ 	.word	0x00000000
        /*0090*/ 	.short	0x0005
        /*0092*/ 	.short	0x0020
        /*0094*/ 	.byte	0x00, 0xf0, 0x11, 0x00


	//----- nvinfo : EIATTR_KPARAM_INFO
	.align		4
.L_25:
        /*0098*/ 	.byte	0x04, 0x17
        /*009a*/ 	.short	(.L_27 - .L_26)
.L_26:
        /*009c*/ 	.word	0x00000000
        /*00a0*/ 	.short	0x0004
        /*00a2*/ 	.short	0x001c
        /*00a4*/ 	.byte	0x00, 0xf0, 0x11, 0x00


	//----- nvinfo : EIATTR_KPARAM_INFO
	.align		4
.L_27:
        /*00a8*/ 	.byte	0x04, 0x17
        /*00aa*/ 	.short	(.L_29 - .L_28)
.L_28:
        /*00ac*/ 	.word	0x00000000
        /*00b0*/ 	.short	0x0003
        /*00b2*/ 	.short	0x0018
        /*00b4*/ 	.byte	0x00, 0xf0, 0x11, 0x00


	//----- nvinfo : EIATTR_KPARAM_INFO
	.align		4
.L_29:
        /*00b8*/ 	.byte	0x04, 0x17
        /*00ba*/ 	.short	(.L_31 - .L_30)
.L_30:
        /*00bc*/ 	.word	0x00000000
        /*00c0*/ 	.short	0x0002
        /*00c2*/ 	.short	0x0010
        /*00c4*/ 	.byte	0x00, 0xf4, 0x21, 0x00


	//----- nvinfo : EIATTR_KPARAM_INFO
	.align		4
.L_31:
        /*00c8*/ 	.byte	0x04, 0x17
        /*00ca*/ 	.short	(.L_33 - .L_32)
.L_32:
        /*00cc*/ 	.word	0x00000000
        /*00d0*/ 	.short	0x0001
        /*00d2*/ 	.short	0x0008
        /*00d4*/ 	.byte	0x00, 0xf4, 0x21, 0x00


	//----- nvinfo : EIATTR_KPARAM_INFO
	.align		4
.L_33:
        /*00d8*/ 	.byte	0x04, 0x17
        /*00da*/ 	.short	(.L_35 - .L_34)
.L_34:
        /*00dc*/ 	.word	0x00000000
        /*00e0*/ 	.short	0x0000
        /*00e2*/ 	.short	0x0000
        /*00e4*/ 	.byte	0x00, 0xf4, 0x21, 0x00


	//----- nvinfo : EIATTR_SPARSE_MMA_MASK
	.align		4
.L_35:
        /*00e8*/ 	.byte	0x03, 0x50
        /*00ea*/ 	.short	0x0000


	//----- nvinfo : EIATTR_MAXREG_COUNT
	.align		4
        /*00ec*/ 	.byte	0x03, 0x1b
        /*00ee*/ 	.short	0x00ff


	//----- nvinfo : EIATTR_NUM_BARRIERS
	.align		4
        /*00f0*/ 	.byte	0x02, 0x4c
        /*00f2*/ 	.byte	0x01
	.zero		1


	//----- nvinfo : EIATTR_VRC_CTA_INIT_COUNT
	.align		4
        /*00f4*/ 	.byte	0x02, 0x4a
	.zero		1
	.zero		1


	//----- nvinfo : EIATTR_EXIT_INSTR_OFFSETS
	.align		4
        /*00f8*/ 	.byte	0x04, 0x1c
        /*00fa*/ 	.short	(.L_37 - .L_36)


	//   ....[0]....
.L_36:
        /*00fc*/ 	.word	0x00002890


	//   ....[1]....
        /*0100*/ 	.word	0x000028c0


	//----- nvinfo : EIATTR_REQNTID
	.align		4
.L_37:
        /*0104*/ 	.byte	0x04, 0x10
        /*0106*/ 	.short	(.L_39 - .L_38)
.L_38:
        /*0108*/ 	.word	0x00000100
        /*010c*/ 	.word	0x00000001
        /*0110*/ 	.word	0x00000001


	//----- nvinfo : EIATTR_CBANK_PARAM_SIZE
	.align		4
.L_39:
        /*0114*/ 	.byte	0x03, 0x19
        /*0116*/ 	.short	0x0050


	//----- nvinfo : EIATTR_PARAM_CBANK
	.align		4
        /*0118*/ 	.byte	0x04, 0x0a
        /*011a*/ 	.short	(.L_41 - .L_40)
	.align		4
.L_40:
        /*011c*/ 	.word	index@(.nv.constant0.matmul_kernel)
        /*0120*/ 	.short	0x0380
        /*0122*/ 	.short	0x0050


	//----- nvinfo : EIATTR_SW_WAR
	.align		4
.L_41:
        /*0124*/ 	.byte	0x04, 0x36
        /*0126*/ 	.short	(.L_43 - .L_42)
.L_42:
        /*0128*/ 	.word	0x00000008
.L_43:


//--------------------- .nv.compat                --------------------------
	.section	.nv.compat,"",@"SHT_CUDA_COMPAT_INFO"
	.align	4
        /*0000*/ 	.byte	0x02, 0x02, 0x01, 0x00, 0x02, 0x05, 0x05, 0x00, 0x02, 0x03, 0x00, 0x00, 0x02, 0x06, 0x01, 0x00


//--------------------- .nv.callgraph             --------------------------
	.section	.nv.callgraph,"",@"SHT_CUDA_CALLGRAPH"
	.align	4
	.sectionentsize	8
	.align		4
        /*0000*/ 	.word	0x00000000
	.align		4
        /*0004*/ 	.word	0xffffffff
	.align		4
        /*0008*/ 	.word	0x00000000
	.align		4
        /*000c*/ 	.word	0xfffffffe
	.align		4
        /*0010*/ 	.word	0x00000000
	.align		4
        /*0014*/ 	.word	0xfffffffd
	.align		4
        /*0018*/ 	.word	0x00000000
	.align		4
        /*001c*/ 	.word	0xfffffffc


//--------------------- .text.matmul_kernel       --------------------------
	.section	.text.matmul_kernel,"ax",@progbits
	.align	128
        .global         matmul_kernel
        .type           matmul_kernel,@function
        .size           matmul_kernel,(.L_x_3 - matmul_kernel)
        .other          matmul_kernel,@"STO_CUDA_ENTRY STV_DEFAULT"
matmul_kernel:
.text.matmul_kernel:
[----:B------:R-:W0:Y:S08]  /*0000*/  LDC R1, c[0x0][0x37c] ;  /* 0x0000df00ff017b82 */ /* 0x000e300000000800 */
[----:B------:R-:W1:Y:S01]  /*0010*/  LDC.64 R12, c[0x0][0x398] ;  /* 0x0000e600ff0c7b82 */ /* 0x000e620000000a00 */
[----:B------:R-:W2:Y:S01]  /*0020*/  S2R R5, SR_CTAID.X ;  /* 0x0000000000057919 */ /* 0x000ea20000002500 */
[----:B------:R-:W-:Y:S01]  /*0030*/  UMOV UR4, 0x400 ;  /* 0x0000040000047882 */ /* 0x000fe20000000000 */
[----:B------:R-:W3:Y:S01]  /*0040*/  LDCU.64 UR6, c[0x0][0x358] ;  /* 0x00006b00ff0677ac */ /* 0x000ee20008000a00 */
[----:B------:R-:W4:Y:S04]  /*0050*/  S2R R58, SR_TID.X ;  /* 0x00000000003a7919 */ /* 0x000f280000002100 */
[----:B------:R-:W5:Y:S08]  /*0060*/  LDC R54, c[0x0][0x3a0] ;  /* 0x0000e800ff367b82 */ /* 0x000f700000000800 */
[----:B------:R-:W0:Y:S01]  /*0070*/  S2UR UR5, SR_CgaCtaId ;  /* 0x00000000000579c3 */ /* 0x000e220000008800 */
[----:B-1----:R-:W-:-:S05]  /*0080*/  VIADD R0, R13, 0x1f ;  /* 0x0000001f0d007836 */ /* 0x002fca0000000000 */
[----:B------:R-:W-:Y:S01]  /*0090*/  SHF.R.S32.HI R3, RZ, 0x1f, R0 ;  /* 0x0000001fff037819 */ /* 0x000fe20000011400 */
[----:B-----5:R-:W-:-:S03]  /*00a0*/  VIADD R54, R54, 0x7f ;  /* 0x0000007f36367836 */ /* 0x020fc60000000000 */
[----:B------:R-:W-:Y:S02]  /*00b0*/  LEA.HI R3, R3, R0, RZ, 0x5 ;  /* 0x0000000003037211 */ /* 0x000fe400078f28ff */
[----:B--2---:R-:W-:Y:S02]  /*00c0*/  IABS R8, R5 ;  /* 0x0000000500087213 */ /* 0x004fe40000000000 */
[----:B------:R-:W-:Y:S01]  /*00d0*/  SHF.R.S32.HI R3, RZ, 0x5, R3 ;  /* 0x00000005ff037819 */ /* 0x000fe20000011403 */
[----:B0-----:R-:W-:-:S04]  /*00e0*/  ULEA UR4, UR5, UR4, 0x18 ;  /* 0x0000000405047291 */ /* 0x001fc8000f8ec0ff */
[----:B------:R-:W-:-:S05]  /*00f0*/  IMAD.SHL.U32 R4, R3, 0x8, RZ ;  /* 0x0000000803047824 */ /* 0x000fca00078e00ff */
[-C--:B------:R-:W-:Y:S02]  /*0100*/  IABS R7, R4.reuse ;  /* 0x0000000400077213 */ /* 0x080fe40000000000 */
[----:B------:R-:W-:Y:S02]  /*0110*/  IABS R10, R4 ;  /* 0x00000004000a7213 */ /* 0x000fe40000000000 */
[----:B------:R-:W0:Y:S08]  /*0120*/  I2F.RP R0, R7 ;  /* 0x0000000700007306 */ /* 0x000e300000209400 */
[----:B0-----:R-:W0:Y:S02]  /*0130*/  MUFU.RCP R0, R0 ;  /* 0x0000000000007308 */ /* 0x001e240000001000 */
[----:B0-----:R-:W-:-:S02]  /*0140*/  VIADD R2, R0, 0xffffffe ;  /* 0x0ffffffe00027836 */ /* 0x001fc40000000000 */
[----:B------:R-:W-:-:S04]  /*0150*/  IMAD.MOV R0, RZ, RZ, -R10 ;  /* 0x000000ffff007224 */ /* 0x000fc800078e0a0a */
[----:B------:R0:W1:Y:S02]  /*0160*/  F2I.FTZ.U32.TRUNC.NTZ R3, R2 ;  /* 0x0000000200037305 */ /* 0x000064000021f000 */
[----:B0-----:R-:W-:Y:S02]  /*0170*/  IMAD.MOV.U32 R2, RZ, RZ, RZ ;  /* 0x000000ffff027224 */ /* 0x001fe400078e00ff */
[----:B-1----:R-:W-:-:S04]  /*0180*/  IMAD.MOV R6, RZ, RZ, -R3 ;  /* 0x000000ffff067224 */ /* 0x002fc800078e0a03 */
[----:B------:R-:W-:Y:S02]  /*0190*/  IMAD R9, R6, R7, RZ ;  /* 0x0000000706097224 */ /* 0x000fe400078e02ff */
[----:B------:R-:W-:Y:S02]  /*01a0*/  IMAD.MOV.U32 R6, RZ, RZ, R8 ;  /* 0x000000ffff067224 */ /* 0x000fe400078e0008 */
[----:B------:R-:W-:-:S06]  /*01b0*/  IMAD.HI.U32 R3, R3, R9, R2 ;  /* 0x0000000903037227 */ /* 0x000fcc00078e0002 */
[----:B------:R-:W-:-:S04]  /*01c0*/  IMAD.HI.U32 R3, R3, R6, RZ ;  /* 0x0000000603037227 */ /* 0x000fc800078e00ff */
[----:B------:R-:W-:-:S05]  /*01d0*/  IMAD R0, R3, R0, R6 ;  /* 0x0000000003007224 */ /* 0x000fca00078e0206 */
[----:B------:R-:W-:-:S13]  /*01e0*/  ISETP.GT.U32.AND P1, PT, R7, R0, PT ;  /* 0x000000000700720c */ /* 0x000fda0003f24070 */
[----:B------:R-:W-:Y:S02]  /*01f0*/  @!P1 IMAD.IADD R0, R0, 0x1, -R7 ;  /* 0x0000000100009824 */ /* 0x000fe400078e0a07 */
[----:B------:R-:W-:Y:S01]  /*0200*/  @!P1 VIADD R3, R3, 0x1 ;  /* 0x0000000103039836 */ /* 0x000fe20000000000 */
[----:B------:R-:W-:Y:S02]  /*0210*/  ISETP.NE.AND P1, PT, R4, RZ, PT ;  /* 0x000000ff0400720c */ /* 0x000fe40003f25270 */
[----:B------:R-:W-:Y:S02]  /*0220*/  ISETP.GE.U32.AND P0, PT, R0, R7, PT ;  /* 0x000000070000720c */ /* 0x000fe40003f06070 */
[----:B------:R-:W-:-:S04]  /*0230*/  LOP3.LUT R0, R5, R4, RZ, 0x3c, !PT ;  /* 0x0000000405007212 */ /* 0x000fc800078e3cff */
[----:B------:R-:W-:Y:S01]  /*0240*/  ISETP.GE.AND P2, PT, R0, RZ, PT ;  /* 0x000000ff0000720c */ /* 0x000fe20003f46270 */
[----:B------:R-:W-:-:S06]  /*0250*/  VIADD R0, R12, 0xf ;  /* 0x0000000f0c007836 */ /* 0x000fcc0000000000 */
[----:B------:R-:W-:-:S04]  /*0260*/  @P0 VIADD R3, R3, 0x1 ;  /* 0x0000000103030836 */ /* 0x000fc80000000000 */
[----:B------:R-:W-:Y:S01]  /*0270*/  IMAD.MOV.U32 R2, RZ, RZ, R3 ;  /* 0x000000ffff027224 */ /* 0x000fe200078e0003 */
[----:B------:R-:W-:-:S03]  /*0280*/  SHF.R.S32.HI R3, RZ, 0x1f, R0 ;  /* 0x0000001fff037819 */ /* 0x000fc60000011400 */
[----:B------:R-:W-:Y:S01]  /*0290*/  @!P2 IMAD.MOV R2, RZ, RZ, -R2 ;  /* 0x000000ffff02a224 */ /* 0x000fe200078e0a02 */
[----:B------:R-:W-:Y:S02]  /*02a0*/  @!P1 LOP3.LUT R2, RZ, R4, RZ, 0x33, !PT ;  /* 0x00000004ff029212 */ /* 0x000fe400078e33ff */
[----:B------:R-:W-:-:S03]  /*02b0*/  LEA.HI R3, R3, R0, RZ, 0x4 ;  /* 0x0000000003037211 */ /* 0x000fc600078f20ff */
[----:B------:R-:W-:Y:S02]  /*02c0*/  IMAD.SHL.U32 R6, R2, 0x8, RZ ;  /* 0x0000000802067824 */ /* 0x000fe400078e00ff */
[----:B------:R-:W-:-:S03]  /*02d0*/  IMAD.MOV R2, RZ, RZ, -R2 ;  /* 0x000000ffff027224 */ /* 0x000fc600078e0a02 */
[----:B------:R-:W-:Y:S01]  /*02e0*/  LEA.HI.SX32 R3, R3, -R6, 0x1c ;  /* 0x8000000603037211 */ /* 0x000fe200078fe2ff */
[----:B------:R-:W-:-:S03]  /*02f0*/  IMAD R4, R4, R2, R5 ;  /* 0x0000000204047224 */ /* 0x000fc600078e0205 */
[----:B------:R-:W-:Y:S02]  /*0300*/  VIMNMX R11, PT, PT, R3, 0x8, PT ;  /* 0x00000008030b7848 */ /* 0x000fe40003fe0100 */
[----:B------:R-:W-:Y:S02]  /*0310*/  IABS R9, R4 ;  /* 0x0000000400097213 */ /* 0x000fe40000000000 */
[----:B------:R-:W-:-:S04]  /*0320*/  IABS R7, R11 ;  /* 0x0000000b00077213 */ /* 0x000fc80000000000 */
[----:B------:R-:W0:Y:S08]  /*0330*/  I2F.RP R0, R7 ;  /* 0x0000000700007306 */ /* 0x000e300000209400 */
[----:B0-----:R-:W0:Y:S02]  /*0340*/  MUFU.RCP R0, R0 ;  /* 0x0000000000007308 */ /* 0x001e240000001000 */
[----:B0-----:R-:W-:-:S06]  /*0350*/  VIADD R3, R0, 0xffffffe ;  /* 0x0ffffffe00037836 */ /* 0x001fcc0000000000 */
[----:B------:R-:W0:Y:S02]  /*0360*/  F2I.FTZ.U32.TRUNC.NTZ R3, R3 ;  /* 0x0000000300037305 */ /* 0x000e24000021f000 */
[----:B0-----:R-:W-:-:S04]  /*0370*/  IMAD.MOV R8, RZ, RZ, -R3 ;  /* 0x000000ffff087224 */ /* 0x001fc800078e0a03 */
[----:B------:R-:W-:Y:S01]  /*0380*/  IMAD.MOV.U32 R2, RZ, RZ, R8 ;  /* 0x000000ffff027224 */ /* 0x000fe200078e0008 */
[----:B------:R-:W-:-:S03]  /*0390*/  IABS R8, R11 ;  /* 0x0000000b00087213 */ /* 0x000fc60000000000 */
[----:B------:R-:W-:Y:S02]  /*03a0*/  IMAD R5, R2, R7, RZ ;  /* 0x0000000702057224 */ /* 0x000fe400078e02ff */
[----:B------:R-:W-:Y:S02]  /*03b0*/  IMAD.MOV.U32 R2, RZ, RZ, RZ ;  /* 0x000000ffff027224 */ /* 0x000fe400078e00ff */
[----:B------:R-:W-:Y:S02]  /*03c0*/  IMAD.MOV R0, RZ, RZ, -R8 ;  /* 0x000000ffff007224 */ /* 0x000fe400078e0a08 */
[----:B------:R-:W-:Y:S01]  /*03d0*/  IMAD.HI.U32 R2, R3, R5, R2 ;  /* 0x0000000503027227 */ /* 0x000fe200078e0002 */
[----:B----4-:R-:W-:-:S05]  /*03e0*/  LOP3.LUT R3, R58, 0xf, RZ, 0xc0, !PT ;  /* 0x0000000f3a037812 */ /* 0x010fca00078ec0ff */
        /* <DEDUP_REMOVED lines=8> */
[----:B------:R-:W-:-:S07]  /*0470*/  ISETP.GE.AND P2, PT, R0, RZ, PT ;  /* 0x000000ff0000720c */ /* 0x000fce0003f46270 */
[----:B------:R-:W-:Y:S01]  /*0480*/  @P0 VIADD R2, R2, 0x1 ;  /* 0x0000000102020836 */ /* 0x000fe20000000000 */
[----:B------:R-:W-:-:S03]  /*0490*/  ISETP.GT.AND P0, PT, R54, 0x7f, PT ;  /* 0x0000007f3600780c */ /* 0x000fc60003f04270 */
[----:B------:R-:W-:Y:S01]  /*04a0*/  IMAD.MOV.U32 R5, RZ, RZ, R2 ;  /* 0x000000ffff057224 */ /* 0x000fe200078e0002 */
[----:B------:R-:W-:-:S03]  /*04b0*/  SHF.R.U32.HI R2, RZ, 0x4, R58 ;  /* 0x00000004ff027819 */ /* 0x000fc6000001163a */
[----:B------:R-:W-:Y:S01]  /*04c0*/  @!P2 IMAD.MOV R5, RZ, RZ, -R5 ;  /* 0x000000ffff05a224 */ /* 0x000fe200078e0a05 */
[----:B------:R-:W-:Y:S02]  /*04d0*/  @!P1 LOP3.LUT R5, RZ, R11, RZ, 0x33, !PT ;  /* 0x0000000bff059212 */ /* 0x000fe400078e33ff */
[----:B------:R-:W-:-:S03]  /*04e0*/  SGXT.U32 R2, R2, 0x4 ;  /* 0x000000040202781a */ /* 0x000fc60000000000 */
[----:B------:R-:W-:Y:S01]  /*04f0*/  IMAD.MOV R0, RZ, RZ, -R5 ;  /* 0x000000ffff007224 */ /* 0x000fe200078e0a05 */
[----:B------:R-:W-:Y:S01]  /*0500*/  @!P0 PRMT R48, RZ, 0x7610, R48 ;  /* 0x00007610ff308816 */ /* 0x000fe20000000030 */
[----:B------:R-:W-:Y:S01]  /*0510*/  IMAD.SHL.U32 R5, R5, 0x20, RZ ;  /* 0x0000002005057824 */ /* 0x000fe200078e00ff */
[----:B------:R-:W-:Y:S01]  /*0520*/  @!P0 PRMT R50, RZ, 0x7610, R50 ;  /* 0x00007610ff328816 */ /* 0x000fe20000000032 */
[----:B------:R-:W-:Y:S01]  /*0530*/  IMAD R0, R11, R0, R4 ;  /* 0x000000000b007224 */ /* 0x000fe200078e0204 */
[----:B------:R-:W-:Y:S02]  /*0540*/  @!P0 PRMT R48, R48, 0x5410, RZ ;  /* 0x0000541030308816 */ /* 0x000fe400000000ff */
[----:B------:R-:W-:Y:S01]  /*0550*/  @!P0 PRMT R50, R50, 0x5410, RZ ;  /* 0x0000541032328816 */ /* 0x000fe200000000ff */
[----:B------:R-:W-:-:S04]  /*0560*/  IMAD.IADD R0, R6, 0x1, R0 ;  /* 0x0000000106007824 */ /* 0x000fc800078e0200 */
[----:B------:R-:W-:Y:S02]  /*0570*/  IMAD R0, R0, 0x10, R3 ;  /* 0x0000001000007824 */ /* 0x000fe400078e0203 */
[----:B------:R-:W-:-:S05]  /*0580*/  @!P0 IMAD.SHL.U32 R3, R58, 0x20, RZ ;  /* 0x000000203a038824 */ /* 0x000fca00078e00ff */
[----:B------:R-:W-:Y:S01]  /*0590*/  @!P0 LOP3.LUT R4, R3, 0x60, RZ, 0xc0, !PT ;  /* 0x0000006003048812 */ /* 0x000fe200078ec0ff */
[----:B---3--:R-:W-:Y:S06]  /*05a0*/  @!P0 BRA `(.L_x_0) ;  /* 0x00000020000c8947 */ /* 0x008fec0003800000 */
[----:B------:R-:W-:Y:S01]  /*05b0*/  IABS R15, R12 ;  /* 0x0000000c000f7213 */ /* 0x000fe20000000000 */
[----:B------:R-:W0:Y:S01]  /*05c0*/  LDCU UR5, c[0x0][0x3b0] ;  /* 0x00007600ff0577ac */ /* 0x000e220008000800 */
[----:B------:R-:W-:Y:S01]  /*05d0*/  IABS R11, R13 ;  /* 0x0000000d000b7213 */ /* 0x000fe20000000000 */
[----:B------:R-:W1:Y:S01]  /*05e0*/  LDC R64, c[0x0][0x3a8] ;  /* 0x0000ea00ff407b82 */ /* 0x000e620000000800 */
[----:B------:R-:W2:Y:S01]  /*05f0*/  I2F.RP R4, R15 ;  /* 0x0000000f00047306 */ /* 0x000ea20000209400 */
[----:B------:R-:W-:Y:S01]  /*0600*/  IABS R10, R0 ;  /* 0x00000000000a7213 */ /* 0x000fe20000000000 */
[----:B------:R-:W3:Y:S01]  /*0610*/  LDCU UR8, c[0x0][0x3a4] ;  /* 0x00007480ff0877ac */ /* 0x000ee20008000800 */
[----:B------:R-:W-:Y:S02]  /*0620*/  ISETP.GE.AND P1, PT, R0, RZ, PT ;  /* 0x000000ff0000720c */ /* 0x000fe40003f26270 */
[----:B------:R-:W-:Y:S02]  /*0630*/  CS2R R48, SRZ ;  /* 0x0000000000307805 */ /* 0x000fe4000001ff00 */
[----:B------:R-:W-:Y:S01]  /*0640*/  LEA.HI R57, R58, 0x30, RZ, 0x1c ;  /* 0x000000303a397811 */ /* 0x000fe200078fe0ff */
[----:B------:R-:W4:Y:S01]  /*0650*/  LDCU.128 UR12, c[0x0][0x380] ;  /* 0x00007000ff0c77ac */ /* 0x000f220008000c00 */
[C---:B------:R-:W-:Y:S01]  /*0660*/  LOP3.LUT R60, R2.reuse, 0x20, RZ, 0xfc, !PT ;  /* 0x00000020023c7812 */ /* 0x040fe200078efcff */
[----:B------:R-:W5:Y:S01]  /*0670*/  I2F.RP R3, R11 ;  /* 0x0000000b00037306 */ /* 0x000f620000209400 */
[----:B------:R-:W-:-:S02]  /*0680*/  LOP3.LUT R61, R2, 0x40, RZ, 0xfc, !PT ;  /* 0x00000040023d7812 */ /* 0x000fc400078efcff */
[----:B------:R-:W-:Y:S02]  /*0690*/  CS2R R50, SRZ ;  /* 0x0000000000327805 */ /* 0x000fe4000001ff00 */
[C---:B------:R-:W-:Y:S02]  /*06a0*/  LOP3.LUT R62, R2.reuse, 0x50, RZ, 0xfc, !PT ;  /* 0x00000050023e7812 */ /* 0x040fe400078efcff */
[C---:B------:R-:W-:Y:S02]  /*06b0*/  LOP3.LUT R63, R2.reuse, 0x60, RZ, 0xfc, !PT ;  /* 0x00000060023f7812 */ /* 0x040fe400078efcff */
[----:B------:R-:W-:Y:S01]  /*06c0*/  LOP3.LUT R59, R2, 0x10, RZ, 0xfc, !PT ;  /* 0x00000010023b7812 */ /* 0x000fe200078efcff */
[----:B--2---:R-:W2:Y:S01]  /*06d0*/  MUFU.RCP R4, R4 ;  /* 0x0000000400047308 */ /* 0x004ea20000001000 */
[----:B-1----:R-:W-:-:S07]  /*06e0*/  IMAD R65, R60, R64, RZ ;  /* 0x000000403c417224 */ /* 0x002fce00078e02ff */
[----:B-----5:R-:W-:Y:S01]  /*06f0*/  MUFU.RCP R3, R3 ;  /* 0x0000000300037308 */ /* 0x020fe20000001000 */
[----:B--2---:R-:W-:-:S07]  /*0700*/  VIADD R6, R4, 0xffffffe ;  /* 0x0ffffffe04067836 */ /* 0x004fce0000000000 */
[----:B------:R1:W2:Y:S02]  /*0710*/  F2I.FTZ.U32.TRUNC.NTZ R7, R6 ;  /* 0x0000000600077305 */ /* 0x0002a4000021f000 */
[----:B-1----:R-:W-:Y:S02]  /*0720*/  IMAD.MOV.U32 R6, RZ, RZ, RZ ;  /* 0x000000ffff067224 */ /* 0x002fe400078e00ff */
[----:B--2---:R-:W-:-:S04]  /*0730*/  IMAD.MOV R8, RZ, RZ, -R7 ;  /* 0x000000ffff087224 */ /* 0x004fc800078e0a07 */
[----:B------:R-:W-:-:S04]  /*0740*/  IMAD R9, R8, R15, RZ ;  /* 0x0000000f08097224 */ /* 0x000fc800078e02ff */
[----:B------:R-:W-:-:S04]  /*0750*/  IMAD.HI.U32 R7, R7, R9, R6 ;  /* 0x0000000907077227 */ /* 0x000fc800078e0006 */
[----:B------:R-:W-:Y:S02]  /*0760*/  VIADD R6, R3, 0xffffffe ;  /* 0x0ffffffe03067836 */ /* 0x000fe40000000000 */
[----:B------:R-:W-:-:S04]  /*0770*/  IMAD.HI.U32 R7, R7, R10, RZ ;  /* 0x0000000a07077227 */ /* 0x000fc800078e00ff */
[----:B------:R-:W-:Y:S02]  /*0780*/  IMAD.MOV R4, RZ, RZ, -R7 ;  /* 0x000000ffff047224 */ /* 0x000fe400078e0a07 */
[----:B------:R1:W2:Y:S02]  /*0790*/  F2I.FTZ.U32.TRUNC.NTZ R7, R6 ;  /* 0x0000000600077305 */ /* 0x0002a4000021f000 */
[----:B------:R-:W-:Y:S01]  /*07a0*/  IMAD R10, R15, R4, R10 ;  /* 0x000000040f0a7224 */ /* 0x000fe200078e020a */
[----:B------:R-:W-:-:S04]  /*07b0*/  SHF.R.U32.HI R4, RZ, 0x7, R58 ;  /* 0x00000007ff047819 */ /* 0x000fc8000001163a */
[----:B------:R-:W-:Y:S02]  /*07c0*/  ISETP.GT.U32.AND P0, PT, R15, R10, PT ;  /* 0x0000000a0f00720c */ /* 0x000fe40003f04070 */
[----:B------:R-:W-:Y:S01]  /*07d0*/  SGXT.U32 R4, R4, 0x1 ;  /* 0x000000010404781a */ /* 0x000fe20000000000 */
[----:B-1----:R-:W-:-:S03]  /*07e0*/  IMAD.MOV.U32 R6, RZ, RZ, RZ ;  /* 0x000000ffff067224 */ /* 0x002fc600078e00ff */
[----:B------:R-:W-:Y:S01]  /*07f0*/  LOP3.LUT R19, R5, R4, RZ, 0xfc, !PT ;  /* 0x0000000405137212 */ /* 0x000fe200078efcff */
[----:B--2---:R-:W-:-:S03]  /*0800*/  IMAD.MOV R3, RZ, RZ, -R7 ;  /* 0x000000ffff037224 */ /* 0x004fc600078e0a07 */
[C---:B------:R-:W-:Y:S01]  /*0810*/  LOP3.LUT R8, R19.reuse, 0x1e, RZ, 0xfc, !PT ;  /* 0x0000001e13087812 */ /* 0x040fe200078efcff */
[----:B------:R-:W-:Y:S01]  /*0820*/  IMAD.MOV.U32 R4, RZ, RZ, R3 ;  /* 0x000000ffff047224 */ /* 0x000fe200078e0003 */
[----:B------:R-:W-:Y:S01]  /*0830*/  LOP3.LUT R21, R19, 0x12, RZ, 0xfc, !PT ;  /* 0x0000001213157812 */ /* 0x000fe200078efcff */
[----:B------:R-:W-:Y:S01]  /*0840*/  @!P0 IMAD.IADD R10, R10, 0x1, -R15 ;  /* 0x000000010a0a8824 */ /* 0x000fe200078e0a0f */
[----:B------:R-:W-:Y:S01]  /*0850*/  IABS R16, R8 ;  /* 0x0000000800107213 */ /* 0x000fe20000000000 */
[----:B------:R-:W-:Y:S01]  /*0860*/  IMAD R9, R4, R11, RZ ;  /* 0x0000000b04097224 */ /* 0x000fe200078e02ff */
[----:B------:R-:W-:Y:S02]  /*0870*/  ISETP.GE.AND P6, PT, R8, RZ, PT ;  /* 0x000000ff0800720c */ /* 0x000fe40003fc6270 */
[----:B------:R-:W-:Y:S01]  /*0880*/  ISETP.GT.U32.AND P0, PT, R15, R10, PT ;  /* 0x0000000a0f00720c */ /* 0x000fe20003f04070 */
[----:B------:R-:W-:Y:S01]  /*0890*/  IMAD.HI.U32 R9, R7, R9, R6 ;  /* 0x0000000907097227 */ /* 0x000fe200078e0006 */
[----:B------:R-:W-:-:S02]  /*08a0*/  LOP3.LUT R8, R19, 0x1a, RZ, 0xfc, !PT ;  /* 0x0000001a13087812 */ /* 0x000fc400078efcff */
[----:B------:R-:W-:Y:S02]  /*08b0*/  LOP3.LUT R6, R58, 0x7f, RZ, 0xc0, !PT ;  /* 0x0000007f3a067812 */ /* 0x000fe400078ec0ff */
[----:B------:R-:W-:Y:S01]  /*08c0*/  SHF.R.S32.HI R7, RZ, 0x7, R58 ;  /* 0x00000007ff077819 */ /* 0x000fe2000001143a */
[----:B------:R-:W-:Y:S01]  /*08d0*/  IMAD.HI.U32 R3, R9, R16, RZ ;  /* 0x0000001009037227 */ /* 0x000fe200078e00ff */
[----:B------:R-:W-:Y:S02]  /*08e0*/  LOP3.LUT R25, R19, 0xe, RZ, 0xfc, !PT ;  /* 0x0000000e13197812 */ /* 0x000fe400078efcff */
[----:B------:R-:W-:Y:S01]  /*08f0*/  SGXT R7, R7, 0x1 ;  /* 0x000000010707781a */ /* 0x000fe20000000200 */
[----:B------:R-:W-:Y:S01]  /*0900*/  IMAD.SHL.U32 R14, R6, 0x2, RZ ;  /* 0x00000002060e7824 */ /* 0x000fe200078e00ff */
[----:B------:R-:W-:Y:S01]  /*0910*/  IABS R28, R25 ;  /* 0x00000019001c7213 */ /* 0x000fe20000000000 */
[----:B------:R-:W-:Y:S01]  /*0920*/  @!P0 IMAD.IADD R10, R10, 0x1, -R15 ;  /* 0x000000010a0a8824 */ /* 0x000fe200078e0a0f */
[----:B------:R-:W-:Y:S01]  /*0930*/  ISETP.NE.AND P0, PT, R12, RZ, PT ;  /* 0x000000ff0c00720c */ /* 0x000fe20003f05270 */
[----:B------:R-:W-:Y:S01]  /*0940*/  IMAD.MOV R15, RZ, RZ, -R3 ;  /* 0x000000ffff0f7224 */ /* 0x000fe200078e0a03 */
[----:B------:R-:W-:Y:S01]  /*0950*/  SHF.R.S32.HI R3, RZ, 0x1f, R54 ;  /* 0x0000001fff037819 */ /* 0x000fe20000011436 */
[----:B------:R-:W-:Y:S01]  /*0960*/  IMAD.MOV.U32 R4, RZ, RZ, R10 ;  /* 0x000000ffff047224 */ /* 0x000fe200078e000a */
[----:B------:R-:W-:Y:S01]  /*0970*/  LOP3.LUT R7, R14, 0x110, R7, 0x78, !PT ;  /* 0x000001100e077812 */ /* 0x000fe200078e7807 */
[----:B------:R-:W-:Y:S01]  /*0980*/  IMAD R10, R11, R15, R16 ;  /* 0x0000000f0b0a7224 */ /* 0x000fe200078e0210 */
[----:B------:R-:W-:Y:S01]  /*0990*/  LEA.HI R54, R3, R54, RZ, 0x7 ;  /* 0x0000003603367211 */ /* 0x000fe200078f38ff */
[----:B------:R-:W-:Y:S01]  /*09a0*/  @!P1 IMAD.MOV R4, RZ, RZ, -R4 ;  /* 0x000000ffff049224 */ /* 0x000fe200078e0a04 */
[----:B------:R-:W-:-:S02]  /*09b0*/  LOP3.LUT R3, R19, 0x1c, RZ, 0xfc, !PT ;  /* 0x0000001c13037812 */ /* 0x000fc400078efcff */
[----:B------:R-:W-:Y:S02]  /*09c0*/  ISETP.GT.U32.AND P3, PT, R11, R10, PT ;  /* 0x0000000a0b00720c */ /* 0x000fe40003f64070 */
[----:B------:R-:W-:Y:S02]  /*09d0*/  ISETP.GE.AND P2, PT, R3, RZ, PT ;  /* 0x000000ff0300720c */ /* 0x000fe40003f46270 */
[----:B------:R-:W-:Y:S02]  /*09e0*/  IABS R3, R3 ;  /* 0x0000000300037213 */ /* 0x000fe40000000000 */
[----:B------:R-:W-:Y:S02]  /*09f0*/  ISETP.GE.AND P1, PT, R8, RZ, PT ;  /* 0x000000ff0800720c */ /* 0x000fe40003f26270 */
[----:B------:R-:W-:Y:S01]  /*0a00*/  IABS R16, R8 ;  /* 0x0000000800107213 */ /* 0x000fe20000000000 */
[----:B------:R-:W-:Y:S01]  /*0a10*/  IMAD.MOV.U32 R8, RZ, RZ, R3 ;  /* 0x000000ffff087224 */ /* 0x000fe200078e0003 */
[----:B------:R-:W-:-:S02]  /*0a20*/  @!P0 LOP3.LUT R4, RZ, R12, RZ, 0x33, !PT ;  /* 0x0000000cff048212 */ /* 0x000fc400078e33ff */
[C---:B------:R-:W-:Y:S01]  /*0a30*/  LOP3.LUT R12, R19.reuse, 0x18, RZ, 0xfc, !PT ;  /* 0x00000018130c7812 */ /* 0x040fe200078efcff */
[----:B------:R-:W-:Y:S01]  /*0a40*/  @!P3 IMAD.IADD R10, R10, 0x1, -R11 ;  /* 0x000000010a0ab824 */ /* 0x000fe200078e0a0b */
[----:B------:R-:W-:Y:S01]  /*0a50*/  LOP3.LUT R14, R19, 0x16, RZ, 0xfc, !PT ;  /* 0x00000016130e7812 */ /* 0x000fe200078efcff */
[----:B------:R-:W-:Y:S01]  /*0a60*/  IMAD.HI.U32 R3, R9, R8, RZ ;  /* 0x0000000809037227 */ /* 0x000fe200078e00ff */
[----:B------:R-:W-:Y:S02]  /*0a70*/  IABS R18, R12 ;  /* 0x0000000c00127213 */ /* 0x000fe40000000000 */
[----:B------:R-:W-:Y:S01]  /*0a80*/  ISETP.GT.U32.AND P3, PT, R11, R10, PT ;  /* 0x0000000a0b00720c */ /* 0x000fe20003f64070 */
[----:B------:R-:W-:Y:S01]  /*0a90*/  IMAD.MOV R3, RZ, RZ, -R3 ;  /* 0x000000ffff037224 */ /* 0x000fe200078e0a03 */
[----:B------:R-:W-:Y:S01]  /*0aa0*/  ISETP.GE.AND P0, PT, R12, RZ, PT ;  /* 0x000000ff0c00720c */ /* 0x000fe20003f06270 */
[----:B------:R-:W-:Y:S01]  /*0ab0*/  IMAD.HI.U32 R12, R9, R18, RZ ;  /* 0x00000012090c7227 */ /* 0x000fe200078e00ff */
[----:B------:R-:W-:-:S02]  /*0ac0*/  IABS R20, R14 ;  /* 0x0000000e00147213 */ /* 0x000fc40000000000 */
[----:B------:R-:W-:Y:S01]  /*0ad0*/  ISETP.GE.AND P5, PT, R14, RZ, PT ;  /* 0x000000ff0e00720c */ /* 0x000fe20003fa6270 */
[----:B------:R-:W-:Y:S01]  /*0ae0*/  IMAD R8, R11, R3, R8 ;  /* 0x000000030b087224 */ /* 0x000fe200078e0208 */
[----:B------:R-:W-:Y:S01]  /*0af0*/  LOP3.LUT R15, R19, 0x14, RZ, 0xfc, !PT ;  /* 0x00000014130f7812 */ /* 0x000fe200078efcff */
[----:B------:R-:W-:Y:S01]  /*0b00*/  IMAD.HI.U32 R3, R9, R16, RZ ;  /* 0x0000001009037227 */ /* 0x000fe200078e00ff */
[----:B------:R-:W-:Y:S02]  /*0b10*/  LOP3.LUT R23, R19, 0x10, RZ, 0xfc, !PT ;  /* 0x0000001013177812 */ /* 0x000fe400078efcff */
[----:B------:R-:W-:Y:S01]  /*0b20*/  IABS R22, R15 ;  /* 0x0000000f00167213 */ /* 0x000fe20000000000 */
[----:B------:R-:W-:Y:S01]  /*0b30*/  @!P3 IMAD.IADD R10, R10, 0x1, -R11 ;  /* 0x000000010a0ab824 */ /* 0x000fe200078e0a0b */
[----:B------:R-:W-:Y:S01]  /*0b40*/  ISETP.GT.U32.AND P3, PT, R11, R8, PT ;  /* 0x000000080b00720c */ /* 0x000fe20003f64070 */
[----:B------:R-:W-:Y:S01]  /*0b50*/  IMAD.MOV R12, RZ, RZ, -R12 ;  /* 0x000000ffff0c7224 */ /* 0x000fe200078e0a0c */
[----:B------:R-:W-:Y:S01]  /*0b60*/  ISETP.GE.AND P4, PT, R15, RZ, PT ;  /* 0x000000ff0f00720c */ /* 0x000fe20003f86270 */
[----:B------:R-:W-:Y:S01]  /*0b70*/  IMAD.MOV R3, RZ, RZ, -R3 ;  /* 0x000000ffff037224 */ /* 0x000fe200078e0a03 */
[----:B------:R-:W-:Y:S01]  /*0b80*/  IABS R26, R23 ;  /* 0x00000017001a7213 */ /* 0x000fe20000000000 */
[----:B------:R-:W-:Y:S01]  /*0b90*/  IMAD R18, R11, R12, R18 ;  /* 0x0000000c0b127224 */ /* 0x000fe200078e0212 */
[----:B------:R-:W-:Y:S01]  /*0ba0*/  LOP3.LUT R27, R19, 0xc, RZ, 0xfc, !PT ;  /* 0x0000000c131b7812 */ /* 0x000fe200078efcff */
[----:B------:R-:W-:Y:S01]  /*0bb0*/  IMAD R16, R11, R3, R16 ;  /* 0x000000030b107224 */ /* 0x000fe200078e0210 */
[----:B------:R-:W-:Y:S01]  /*0bc0*/  IABS R3, R21 ;  /* 0x0000001500037213 */ /* 0x000fe20000000000 */
[----:B------:R-:W-:Y:S01]  /*0bd0*/  IMAD.MOV.U32 R12, RZ, RZ, R10 ;  /* 0x000000ffff0c7224 */ /* 0x000fe200078e000a */
[----:B------:R-:W-:Y:S01]  /*0be0*/  IABS R24, R27 ;  /* 0x0000001b00187213 */ /* 0x000fe20000000000 */
[----:B------:R-:W-:Y:S01]  /*0bf0*/  IMAD.HI.U32 R14, R9, R20, RZ ;  /* 0x00000014090e7227 */ /* 0x000fe200078e00ff */
[----:B------:R-:W-:-:S02]  /*0c00*/  LOP3.LUT R29, R19, 0xa, RZ, 0xfc, !PT ;  /* 0x0000000a131d7812 */ /* 0x000fc400078efcff */
[----:B------:R-:W-:Y:S01]  /*0c10*/  LOP3.LUT R31, R19, 0x8, RZ, 0xfc, !PT ;  /* 0x00000008131f7812 */ /* 0x000fe200078efcff */
[----:B------:R-:W-:Y:S01]  /*0c20*/  @!P3 IMAD.IADD R8, R8, 0x1, -R11 ;  /* 0x000000010808b824 */ /* 0x000fe200078e0a0b */
[----:B------:R-:W-:Y:S01]  /*0c30*/  IABS R32, R29 ;  /* 0x0000001d00207213 */ /* 0x000fe20000000000 */
[----:B------:R-:W-:Y:S01]  /*0c40*/  @!P6 IMAD.MOV R12, RZ, RZ, -R12 ;  /* 0x000000ffff0ce224 */ /* 0x000fe200078e0a0c */
[C---:B------:R-:W-:Y:S01]  /*0c50*/  ISETP.GT.U32.AND P6, PT, R11.reuse, R16, PT ;  /* 0x000000100b00720c */ /* 0x040fe20003fc4070 */
[----:B------:R-:W-:Y:S01]  /*0c60*/  IMAD.MOV R14, RZ, RZ, -R14 ;  /* 0x000000ffff0e7224 */ /* 0x000fe200078e0a0e */
[----:B------:R-:W-:Y:S01]  /*0c70*/  ISETP.GT.U32.AND P3, PT, R11, R8, PT ;  /* 0x000000080b00720c */ /* 0x000fe20003f64070 */
[----:B------:R-:W-:Y:S01]  /*0c80*/  IMAD.HI.U32 R15, R9, R22, RZ ;  /* 0x00000016090f7227 */ /* 0x000fe200078e00ff */
[----:B------:R-:W-:Y:S02]  /*0c90*/  LOP3.LUT R33, R19, 0x6, RZ, 0xfc, !PT ;  /* 0x0000000613217812 */ /* 0x000fe400078efcff */
[----:B------:R-:W-:Y:S01]  /*0ca0*/  IABS R34, R31 ;  /* 0x0000001f00227213 */ /* 0x000fe20000000000 */
[----:B------:R-:W-:Y:S01]  /*0cb0*/  IMAD R20, R11, R14, R20 ;  /* 0x0000000e0b147224 */ /* 0x000fe200078e0214 */
[----:B------:R-:W-:Y:S01]  /*0cc0*/  IABS R36, R33 ;  /* 0x0000002100247213 */ /* 0x000fe20000000000 */
[----:B------:R-:W-:Y:S01]  /*0cd0*/  IMAD.MOV.U32 R14, RZ, RZ, R3 ;  /* 0x000000ffff0e7224 */ /* 0x000fe200078e0003 */
[----:B------:R-:W-:Y:S01]  /*0ce0*/  IABS R42, R19 ;  /* 0x00000013002a7213 */ /* 0x000fe20000000000 */
[----:B------:R-:W-:Y:S01]  /*0cf0*/  IMAD.MOV R15, RZ, RZ, -R15 ;  /* 0x000000ffff0f7224 */ /* 0x000fe200078e0a0f */
[----:B------:R-:W-:Y:S01]  /*0d00*/  SHF.R.S32.HI R54, RZ, 0x7, R54 ;  /* 0x00000007ff367819 */ /* 0x000fe20000011436 */
[----:B------:R-:W-:Y:S01]  /*0d10*/  IMAD.HI.U32 R3, R9, R14, RZ ;  /* 0x0000000e09037227 */ /* 0x000fe200078e00ff */
[----:B------:R-:W-:-:S02]  /*0d20*/  LOP3.LUT R55, R7, 0x40, RZ, 0x3c, !PT ;  /* 0x0000004007377812 */ /* 0x000fc400078e3cff */
[----:B------:R-:W-:Y:S01]  /*0d30*/  LOP3.LUT R56, R7, 0x60, RZ, 0x3c, !PT ;  /* 0x0000006007387812 */ /* 0x000fe200078e3cff */
[--C-:B------:R-:W-:Y:S01]  /*0d40*/  @!P3 IMAD.IADD R8, R8, 0x1, -R11.reuse ;  /* 0x000000010808b824 */ /* 0x100fe200078e0a0b */
[C---:B------:R-:W-:Y:S01]  /*0d50*/  ISETP.GT.U32.AND P3, PT, R11.reuse, R18, PT ;  /* 0x000000120b00720c */ /* 0x040fe20003f64070 */
[----:B------:R-:W-:Y:S01]  /*0d60*/  @!P6 IMAD.IADD R16, R16, 0x1, -R11 ;  /* 0x000000011010e824 */ /* 0x000fe200078e0a0b */
[C---:B------:R-:W-:Y:S01]  /*0d70*/  ISETP.GT.U32.AND P6, PT, R11.reuse, R20, PT ;  /* 0x000000140b00720c */ /* 0x040fe20003fc4070 */
[----:B------:R-:W-:Y:S02]  /*0d80*/  IMAD.MOV R3, RZ, RZ, -R3 ;  /* 0x000000ffff037224 */ /* 0x000fe400078e0a03 */
[C---:B------:R-:W-:Y:S02]  /*0d90*/  IMAD R22, R11.reuse, R15, R22 ;  /* 0x0000000f0b167224 */ /* 0x040fe400078e0216 */
[----:B------:R-:W-:Y:S02]  /*0da0*/  IMAD R10, R11, R3, R14 ;  /* 0x000000030b0a7224 */ /* 0x000fe400078e020e */
[----:B------:R-:W-:-:S04]  /*0db0*/  IMAD.HI.U32 R14, R9, R28, RZ ;  /* 0x0000001c090e7227 */ /* 0x000fc800078e00ff */
[----:B------:R-:W-:Y:S02]  /*0dc0*/  IMAD.MOV R14, RZ, RZ, -R14 ;  /* 0x000000ffff0e7224 */ /* 0x000fe400078e0a0e */
[--C-:B------:R-:W-:Y:S01]  /*0dd0*/  @!P3 IMAD.IADD R18, R18, 0x1, -R11.reuse ;  /* 0x000000011212b824 */ /* 0x100fe200078e0a0b */
[C---:B------:R-:W-:Y:S01]  /*0de0*/  ISETP.GT.U32.AND P3, PT, R11.reuse, R16, PT ;  /* 0x000000100b00720c */ /* 0x040fe20003f64070 */
[C---:B------:R-:W-:Y:S02]  /*0df0*/  IMAD R28, R11.reuse, R14, R28 ;  /* 0x0000000e0b1c7224 */ /* 0x040fe400078e021c */
[----:B------:R-:W-:Y:S01]  /*0e00*/  @!P6 IMAD.IADD R20, R20, 0x1, -R11 ;  /* 0x000000011414e824 */ /* 0x000fe200078e0a0b */
[----:B------:R-:W-:Y:S01]  /*0e10*/  ISETP.GT.U32.AND P6, PT, R11, R18, PT ;  /* 0x000000120b00720c */ /* 0x000fe20003fc4070 */
[----:B------:R-:W-:Y:S02]  /*0e20*/  IMAD.MOV.U32 R14, RZ, RZ, R8 ;  /* 0x000000ffff0e7224 */ /* 0x000fe400078e0008 */
[----:B------:R-:W-:-:S04]  /*0e30*/  IMAD.HI.U32 R3, R9, R26, RZ ;  /* 0x0000001a09037227 */ /* 0x000fc800078e00ff */
[----:B------:R-:W-:Y:S01]  /*0e40*/  @!P2 IMAD.MOV R14, RZ, RZ, -R14 ;  /* 0x000000ffff0ea224 */ /* 0x000fe200078e0a0e */
[C---:B------:R-:W-:Y:S01]  /*0e50*/  ISETP.GT.U32.AND P2, PT, R11.reuse, R20, PT ;  /* 0x000000140b00720c */ /* 0x040fe20003f44070 */
[----:B------:R-:W-:Y:S01]  /*0e60*/  @!P3 IMAD.IADD R16, R16, 0x1, -R11 ;  /* 0x000000011010b824 */ /* 0x000fe200078e0a0b */
[C---:B------:R-:W-:Y:S01]  /*0e70*/  ISETP.GT.U32.AND P3, PT, R11.reuse, R22, PT ;  /* 0x000000160b00720c */ /* 0x040fe20003f64070 */
[----:B------:R-:W-:Y:S02]  /*0e80*/  IMAD.MOV R3, RZ, RZ, -R3 ;  /* 0x000000ffff037224 */ /* 0x000fe400078e0a03 */
[----:B------:R-:W-:Y:S01]  /*0e90*/  @!P6 IMAD.IADD R18, R18, 0x1, -R11 ;  /* 0x000000011212e824 */ /* 0x000fe200078e0a0b */
[C---:B------:R-:W-:Y:S01]  /*0ea0*/  ISETP.GT.U32.AND P6, PT, R11.reuse, R10, PT ;  /* 0x0000000a0b00720c */ /* 0x040fe20003fc4070 */
[----:B------:R-:W-:Y:S02]  /*0eb0*/  IMAD R26, R11, R3, R26 ;  /* 0x000000030b1a7224 */ /* 0x000fe400078e021a */
[----:B------:R-:W-:-:S04]  /*0ec0*/  IMAD.HI.U32 R3, R9, R24, RZ ;  /* 0x0000001809037227 */ /* 0x000fc800078e00ff */
[----:B------:R-:W-:Y:S01]  /*0ed0*/  @!P2 IMAD.IADD R20, R20, 0x1, -R11 ;  /* 0x000000011414a824 */ /* 0x000fe200078e0a0b */
[C---:B------:R-:W-:Y:S01]  /*0ee0*/  ISETP.GT.U32.AND P2, PT, R11.reuse, R26, PT ;  /* 0x0000001a0b00720c */ /* 0x040fe20003f44070 */
[----:B------:R-:W-:Y:S02]  /*0ef0*/  IMAD.MOV R3, RZ, RZ, -R3 ;  /* 0x000000ffff037224 */ /* 0x000fe400078e0a03 */
[--C-:B------:R-:W-:Y:S01]  /*0f00*/  @!P3 IMAD.IADD R22, R22, 0x1, -R11.reuse ;  /* 0x000000011616b824 */ /* 0x100fe200078e0a0b */
[C---:B------:R-:W-:Y:S01]  /*0f10*/  ISETP.GT.U32.AND P3, PT, R11.reuse, R28, PT ;  /* 0x0000001c0b00720c */ /* 0x040fe20003f64070 */
[----:B------:R-:W-:Y:S02]  /*0f20*/  IMAD R8, R11, R3, R24 ;  /* 0x000000030b087224 */ /* 0x000fe400078e0218 */
[----:B------:R-:W-:Y:S02]  /*0f30*/  @!P6 IMAD.IADD R10, R10, 0x1, -R11 ;  /* 0x000000010a0ae824 */ /* 0x000fe400078e0a0b */
[----:B------:R-:W-:Y:S01]  /*0f40*/  IMAD.HI.U32 R15, R9, R32, RZ ;  /* 0x00000020090f7227 */ /* 0x000fe200078e00ff */
[----:B------:R-:W-:-:S03]  /*0f50*/  ISETP.GT.U32.AND P6, PT, R11, R8, PT ;  /* 0x000000080b00720c */ /* 0x000fc60003fc4070 */
[----:B------:R-:W-:Y:S01]  /*0f60*/  @!P2 IMAD.IADD R26, R26, 0x1, -R11 ;  /* 0x000000011a1aa824 */ /* 0x000fe200078e0a0b */
[----:B------:R-:W-:Y:S01]  /*0f70*/  ISETP.GE.AND P2, PT, R19, RZ, PT ;  /* 0x000000ff1300720c */ /* 0x000fe20003f46270 */
[----:B------:R-:W-:Y:S02]  /*0f80*/  IMAD.MOV R15, RZ, RZ, -R15 ;  /* 0x000000ffff0f7224 */ /* 0x000fe400078e0a0f */
[----:B------:R-:W-:Y:S01]  /*0f90*/  @!P0 IMAD.MOV R18, RZ, RZ, -R18 ;  /* 0x000000ffff128224 */ /* 0x000fe200078e0a12 */
[C---:B------:R-:W-:Y:S01]  /*0fa0*/  ISETP.GT.U32.AND P0, PT, R11.reuse, R26, PT ;  /* 0x0000001a0b00720c */ /* 0x040fe20003f04070 */
[C---:B------:R-:W-:Y:S02]  /*0fb0*/  IMAD R32, R11.reuse, R15, R32 ;  /* 0x0000000f0b207224 */ /* 0x040fe400078e0220 */
[----:B------:R-:W-:Y:S01]  /*0fc0*/  @!P3 IMAD.IADD R28, R28, 0x1, -R11 ;  /* 0x000000011c1cb824 */ /* 0x000fe200078e0a0b */
[----:B------:R-:W-:Y:S01]  /*0fd0*/  ISETP.GT.U32.AND P3, PT, R11, R10, PT ;  /* 0x0000000a0b00720c */ /* 0x000fe20003f64070 */
[----:B------:R-:W-:-:S04]  /*0fe0*/  IMAD.HI.U32 R3, R9, R34, RZ ;  /* 0x0000002209037227 */ /* 0x000fc800078e00ff */
[----:B------:R-:W-:-:S04]  /*0ff0*/  IMAD.HI.U32 R15, R9, R36, RZ ;  /* 0x00000024090f7227 */ /* 0x000fc800078e00ff */
[----:B------:R-:W-:Y:S01]  /*1000*/  @!P6 IMAD.IADD R8, R8, 0x1, -R11 ;  /* 0x000000010808e824 */ /* 0x000fe200078e0a0b */
[----:B------:R-:W-:Y:S01]  /*1010*/  ISETP.GT.U32.AND P6, PT, R11, R28, PT ;  /* 0x0000001c0b00720c */ /* 0x000fe20003fc4070 */
[----:B------:R-:W-:Y:S02]  /*1020*/  IMAD.MOV R17, RZ, RZ, -R3 ;  /* 0x000000ffff117224 */ /* 0x000fe400078e0a03 */
[----:B------:R-:W-:Y:S02]  /*1030*/  IMAD.MOV R15, RZ, RZ, -R15 ;  /* 0x000000ffff0f7224 */ /* 0x000fe400078e0a0f */
[----:B------:R-:W-:-:S04]  /*1040*/  IMAD.HI.U32 R3, R9, R42, RZ ;  /* 0x0000002a09037227 */ /* 0x000fc800078e00ff */
[----:B------:R-:W-:Y:S01]  /*1050*/  IMAD R36, R11, R15, R36 ;  /* 0x0000000f0b247224 */ /* 0x000fe200078e0224 */
[----:B------:R-:W-:Y:S01]  /*1060*/  LOP3.LUT R15, R19, 0x2, RZ, 0xfc, !PT ;  /* 0x00000002130f7812 */ /* 0x000fe200078efcff */
[----:B------:R-:W-:Y:S02]  /*1070*/  IMAD.MOV R3, RZ, RZ, -R3 ;  /* 0x000000ffff037224 */ /* 0x000fe400078e0a03 */
[--C-:B------:R-:W-:Y:S01]  /*1080*/  @!P0 IMAD.IADD R26, R26, 0x1, -R11.reuse ;  /* 0x000000011a1a8824 */ /* 0x100fe200078e0a0b */
[C---:B------:R-:W-:Y:S01]  /*1090*/  ISETP.GT.U32.AND P0, PT, R11.reuse, R36, PT ;  /* 0x000000240b00720c */ /* 0x040fe20003f04070 */
[C---:B------:R-:W-:Y:S01]  /*10a0*/  IMAD R42, R11.reuse, R3, R42 ;  /* 0x000000030b2a7224 */ /* 0x040fe200078e022a */
[----:B------:R-:W-:Y:S01]  /*10b0*/  IABS R40, R15 ;  /* 0x0000000f00287213 */ /* 0x000fe20000000000 */
[----:B------:R-:W-:Y:S01]  /*10c0*/  @!P1 IMAD.MOV R16, RZ, RZ, -R16 ;  /* 0x000000ffff109224 */ /* 0x000fe200078e0a10 */
[C---:B------:R-:W-:Y:S01]  /*10d0*/  ISETP.GT.U32.AND P1, PT, R11.reuse, R22, PT ;  /* 0x000000160b00720c */ /* 0x040fe20003f24070 */
[--C-:B------:R-:W-:Y:S01]  /*10e0*/  @!P6 IMAD.IADD R28, R28, 0x1, -R11.reuse ;  /* 0x000000011c1ce824 */ /* 0x100fe200078e0a0b */
[C---:B------:R-:W-:Y:S01]  /*10f0*/  ISETP.GT.U32.AND P6, PT, R11.reuse, R42, PT ;  /* 0x0000002a0b00720c */ /* 0x040fe20003fc4070 */
[----:B------:R-:W-:Y:S01]  /*1100*/  IMAD R34, R11, R17, R34 ;  /* 0x000000110b227224 */ /* 0x000fe200078e0222 */
[----:B------:R-:W-:Y:S01]  /*1110*/  LOP3.LUT R17, R19, 0x4, RZ, 0xfc, !PT ;  /* 0x0000000413117812 */ /* 0x000fe200078efcff */
[----:B------:R-:W-:Y:S01]  /*1120*/  @!P5 IMAD.MOV R20, RZ, RZ, -R20 ;  /* 0x000000ffff14d224 */ /* 0x000fe200078e0a14 */
[----:B------:R-:W-:Y:S01]  /*1130*/  ISETP.GT.U32.AND P5, PT, R11, R8, PT ;  /* 0x000000080b00720c */ /* 0x000fe20003fa4070 */
[--C-:B------:R-:W-:Y:S01]  /*1140*/  @!P3 IMAD.IADD R10, R10, 0x1, -R11.reuse ;  /* 0x000000010a0ab824 */ /* 0x100fe200078e0a0b */
[----:B------:R-:W-:Y:S01]  /*1150*/  IABS R38, R17 ;  /* 0x0000001100267213 */ /* 0x000fe20000000000 */
[----:B------:R-:W-:Y:S01]  /*1160*/  @!P0 IMAD.IADD R36, R36, 0x1, -R11 ;  /* 0x0000000124248824 */ /* 0x000fe200078e0a0b */
[----:B------:R-:W-:Y:S01]  /*1170*/  ISETP.GE.AND P0, PT, R27, RZ, PT ;  /* 0x000000ff1b00720c */ /* 0x000fe20003f06270 */
[----:B------:R-:W-:Y:S01]  /*1180*/  IMAD.MOV.U32 R24, RZ, RZ, R10 ;  /* 0x000000ffff187224 */ /* 0x000fe200078e000a */
[----:B------:R-:W-:Y:S01]  /*1190*/  ISETP.GT.U32.AND P3, PT, R11, R34, PT ;  /* 0x000000220b00720c */ /* 0x000fe20003f64070 */
[----:B------:R-:W-:Y:S01]  /*11a0*/  IMAD.HI.U32 R3, R9, R38, RZ ;  /* 0x0000002609037227 */ /* 0x000fe200078e00ff */
[----:B------:R-:W-:-:S02]  /*11b0*/  SHF.R.S32.HI R10, RZ, 0x2, R58 ;  /* 0x00000002ff0a7819 */ /* 0x000fc4000001143a */
[----:B------:R-:W-:Y:S01]  /*11c0*/  LOP3.LUT R19, R58, 0x7, RZ, 0xc0, !PT ;  /* 0x000000073a137812 */ /* 0x000fe200078ec0ff */
[--C-:B------:R-:W-:Y:S01]  /*11d0*/  @!P1 IMAD.IADD R22, R22, 0x1, -R11.reuse ;  /* 0x0000000116169824 */ /* 0x100fe200078e0a0b */
[C---:B------:R-:W-:Y:S01]  /*11e0*/  ISETP.GT.U32.AND P1, PT, R11.reuse, R32, PT ;  /* 0x000000200b00720c */ /* 0x040fe20003f24070 */
[--C-:B------:R-:W-:Y:S01]  /*11f0*/  @!P6 IMAD.IADD R42, R42, 0x1, -R11.reuse ;  /* 0x000000012a2ae824 */ /* 0x100fe200078e0a0b */
[----:B------:R-:W-:Y:S01]  /*1200*/  ISETP.GT.U32.AND P6, PT, R11, R36, PT ;  /* 0x000000240b00720c */ /* 0x000fe20003fc4070 */
[----:B------:R-:W-:Y:S01]  /*1210*/  @!P5 IMAD.IADD R8, R8, 0x1, -R11 ;  /* 0x000000010808d824 */ /* 0x000fe200078e0a0b */
[----:B------:R-:W-:Y:S01]  /*1220*/  ISETP.GE.AND P5, PT, R21, RZ, PT ;  /* 0x000000ff1500720c */ /* 0x000fe20003fa6270 */
[----:B------:R-:W-:Y:S01]  /*1230*/  IMAD.MOV R3, RZ, RZ, -R3 ;  /* 0x000000ffff037224 */ /* 0x000fe200078e0a03 */
[----:B------:R-:W-:Y:S01]  /*1240*/  SGXT R10, R10, 0x1 ;  /* 0x000000010a0a781a */ /* 0x000fe20000000200 */
[----:B------:R-:W-:-:S03]  /*1250*/  IMAD.HI.U32 R9, R9, R40, RZ ;  /* 0x0000002809097227 */ /* 0x000fc600078e00ff */
[----:B------:R-:W-:Y:S01]  /*1260*/  LOP3.LUT R10, R10, 0x90, RZ, 0xc0, !PT ;  /* 0x000000900a0a7812 */ /* 0x000fe200078ec0ff */
[C---:B------:R-:W-:Y:S02]  /*1270*/  IMAD R38, R11.reuse, R3, R38 ;  /* 0x000000030b267224 */ /* 0x040fe400078e0226 */
[----:B------:R-:W-:Y:S01]  /*1280*/  IMAD.MOV.U32 R30, RZ, RZ, R8 ;  /* 0x000000ffff1e7224 */ /* 0x000fe200078e0008 */
[----:B------:R-:W-:Y:S01]  /*1290*/  SHF.R.S32.HI R8, RZ, 0x6, R58 ;  /* 0x00000006ff087819 */ /* 0x000fe2000001143a */
[----:B------:R-:W-:Y:S02]  /*12a0*/  IMAD.MOV R9, RZ, RZ, -R9 ;  /* 0x000000ffff097224 */ /* 0x000fe400078e0a09 */
[----:B------:R-:W-:Y:S01]  /*12b0*/  @!P0 IMAD.MOV R30, RZ, RZ, -R30 ;  /* 0x000000ffff1e8224 */ /* 0x000fe200078e0a1e */
[C---:B------:R-:W-:Y:S01]  /*12c0*/  ISETP.GT.U32.AND P0, PT, R11.reuse, R38, PT ;  /* 0x000000260b00720c */ /* 0x040fe20003f04070 */
[----:B------:R-:W-:Y:S01]  /*12d0*/  IMAD R40, R11, R9, R40 ;  /* 0x000000090b287224 */ /* 0x000fe200078e0228 */
[----:B------:R-:W-:Y:S01]  /*12e0*/  SGXT R8, R8, 0x1 ;  /* 0x000000010808781a */ /* 0x000fe20000000200 */
[--C-:B------:R-:W-:Y:S01]  /*12f0*/  @!P1 IMAD.IADD R32, R32, 0x1, -R11.reuse ;  /* 0x0000000120209824 */ /* 0x100fe200078e0a0b */
[----:B------:R-:W-:Y:S01]  /*1300*/  ISETP.GE.AND P1, PT, R23, RZ, PT ;  /* 0x000000ff1700720c */ /* 0x000fe20003f26270 */
[--C-:B------:R-:W-:Y:S01]  /*1310*/  @!P6 IMAD.IADD R36, R36, 0x1, -R11.reuse ;  /* 0x000000012424e824 */ /* 0x100fe200078e0a0b */
[----:B------:R-:W-:Y:S01]  /*1320*/  ISETP.GT.U32.AND P6, PT, R11, R40, PT ;  /* 0x000000280b00720c */ /* 0x000fe20003fc4070 */
[--C-:B------:R-:W-:Y:S01]  /*1330*/  @!P3 IMAD.IADD R34, R34, 0x1, -R11.reuse ;  /* 0x000000012222b824 */ /* 0x100fe200078e0a0b */
[----:B------:R-:W-:Y:S01]  /*1340*/  ISETP.GE.AND P3, PT, R25, RZ, PT ;  /* 0x000000ff1900720c */ /* 0x000fe20003f66270 */
[----:B------:R-:W-:Y:S01]  /*1350*/  @!P4 IMAD.MOV R22, RZ, RZ, -R22 ;  /* 0x000000ffff16c224 */ /* 0x000fe200078e0a16 */
[C---:B------:R-:W-:Y:S01]  /*1360*/  ISETP.GT.U32.AND P4, PT, R11.reuse, R32, PT ;  /* 0x000000200b00720c */ /* 0x040fe20003f84070 */
[----:B------:R-:W-:Y:S01]  /*1370*/  @!P5 IMAD.MOV R24, RZ, RZ, -R24 ;  /* 0x000000ffff18d224 */ /* 0x000fe200078e0a18 */
[----:B------:R-:W-:Y:S01]  /*1380*/  ISETP.GT.U32.AND P5, PT, R11, R34, PT ;  /* 0x000000220b00720c */ /* 0x000fe20003fa4070 */
[----:B------:R-:W-:Y:S01]  /*1390*/  @!P0 IMAD.IADD R38, R38, 0x1, -R11 ;  /* 0x0000000126268824 */ /* 0x000fe200078e0a0b */
[----:B------:R-:W-:Y:S01]  /*13a0*/  LOP3.LUT R8, R8, 0x90, RZ, 0xc0, !PT ;  /* 0x0000009008087812 */ /* 0x000fe200078ec0ff */
[----:B---3--:R-:W-:-:S02]  /*13b0*/  IMAD R4, R4, UR8, RZ ;  /* 0x0000000804047c24 */ /* 0x008fc4000f8e02ff */
[----:B------:R-:W-:Y:S01]  /*13c0*/  @!P1 IMAD.MOV R26, RZ, RZ, -R26 ;  /* 0x000000ffff1a9224 */ /* 0x000fe200078e0a1a */
[C---:B------:R-:W-:Y:S01]  /*13d0*/  ISETP.GT.U32.AND P1, PT, R11.reuse, R42, PT ;  /* 0x0000002a0b00720c */ /* 0x040fe20003f24070 */
[--C-:B------:R-:W-:Y:S01]  /*13e0*/  @!P6 IMAD.IADD R40, R40, 0x1, -R11.reuse ;  /* 0x000000012828e824 */ /* 0x100fe200078e0a0b */
[----:B------:R-:W-:Y:S01]  /*13f0*/  ISETP.GT.U32.AND P0, PT, R11, R38, PT ;  /* 0x000000260b00720c */ /* 0x000fe20003f04070 */
[----:B------:R-:W-:Y:S01]  /*1400*/  @!P3 IMAD.MOV R28, RZ, RZ, -R28 ;  /* 0x000000ffff1cb224 */ /* 0x000fe200078e0a1c */
[----:B------:R-:W-:Y:S01]  /*1410*/  ISETP.GE.AND P3, PT, R29, RZ, PT ;  /* 0x000000ff1d00720c */ /* 0x000fe20003f66270 */
[--C-:B------:R-:W-:Y:S01]  /*1420*/  @!P4 IMAD.IADD R32, R32, 0x1, -R11.reuse ;  /* 0x000000012020c824 */ /* 0x100fe200078e0a0b */
[----:B------:R-:W-:Y:S01]  /*1430*/  ISETP.GT.U32.AND P6, PT, R11, R40, PT ;  /* 0x000000280b00720c */ /* 0x000fe20003fc4070 */
[----:B------:R-:W-:Y:S01]  /*1440*/  @!P5 IMAD.IADD R34, R34, 0x1, -R11 ;  /* 0x000000012222d824 */ /* 0x000fe200078e0a0b */
[----:B------:R-:W-:Y:S01]  /*1450*/  ISETP.GE.AND P4, PT, R31, RZ, PT ;  /* 0x000000ff1f00720c */ /* 0x000fe20003f86270 */
[C---:B------:R-:W-:Y:S01]  /*1460*/  IMAD.SHL.U32 R3, R58.reuse, 0x20, RZ ;  /* 0x000000203a037824 */ /* 0x040fe200078e00ff */
[----:B------:R-:W-:Y:S01]  /*1470*/  ISETP.GE.AND P5, PT, R33, RZ, PT ;  /* 0x000000ff2100720c */ /* 0x000fe20003fa6270 */
[----:B------:R-:W-:-:S02]  /*1480*/  IMAD.SHL.U32 R9, R58, 0x2, RZ ;  /* 0x000000023a097824 */ /* 0x000fc400078e00ff */
[--C-:B------:R-:W-:Y:S01]  /*1490*/  @!P1 IMAD.IADD R42, R42, 0x1, -R11.reuse ;  /* 0x000000012a2a9824 */ /* 0x100fe200078e0a0b */
[----:B------:R-:W-:Y:S01]  /*14a0*/  ISETP.GE.AND P1, PT, R17, RZ, PT ;  /* 0x000000ff1100720c */ /* 0x000fe20003f26270 */
[----:B------:R-:W-:Y:S01]  /*14b0*/  @!P0 IMAD.IADD R38, R38, 0x1, -R11 ;  /* 0x0000000126268824 */ /* 0x000fe200078e0a0b */
[----:B------:R-:W-:Y:S01]  /*14c0*/  ISETP.GE.AND P0, PT, R15, RZ, PT ;  /* 0x000000ff0f00720c */ /* 0x000fe20003f06270 */
[----:B------:R-:W-:Y:S01]  /*14d0*/  IMAD.SHL.U32 R17, R58, 0x40, RZ ;  /* 0x000000403a117824 */ /* 0x000fe200078e00ff */
[----:B------:R-:W-:Y:S01]  /*14e0*/  LOP3.LUT R8, R8, 0x17e, R9, 0x78, !PT ;  /* 0x0000017e08087812 */ /* 0x000fe200078e7809 */
[----:B------:R-:W-:Y:S01]  /*14f0*/  @!P6 IMAD.IADD R40, R40, 0x1, -R11 ;  /* 0x000000012828e824 */ /* 0x000fe200078e0a0b */
[----:B------:R-:W-:Y:S01]  /*1500*/  ISETP.NE.AND P6, PT, R13, RZ, PT ;  /* 0x000000ff0d00720c */ /* 0x000fe20003fc5270 */
[----:B------:R-:W-:Y:S01]  /*1510*/  @!P3 IMAD.MOV R32, RZ, RZ, -R32 ;  /* 0x000000ffff20b224 */ /* 0x000fe200078e0a20 */
[----:B------:R-:W-:Y:S01]  /*1520*/  LOP3.LUT R11, RZ, R13, RZ, 0x33, !PT ;  /* 0x0000000dff0b7212 */ /* 0x000fe200078e33ff */
[----:B------:R-:W-:Y:S01]  /*1530*/  @!P4 IMAD.MOV R34, RZ, RZ, -R34 ;  /* 0x000000ffff22c224 */ /* 0x000fe200078e0a22 */
[----:B------:R-:W1:Y:S01]  /*1540*/  LDC R13, c[0x0][0x3ac] ;  /* 0x0000eb00ff0d7b82 */ /* 0x000e620000000800 */
[----:B------:R-:W-:Y:S01]  /*1550*/  @!P5 IMAD.MOV R36, RZ, RZ, -R36 ;  /* 0x000000ffff24d224 */ /* 0x000fe200078e0a24 */
[C---:B------:R-:W-:Y:S01]  /*1560*/  SEL R14, R11.reuse, R14, !P6 ;  /* 0x0000000e0b0e7207 */ /* 0x040fe20007000000 */
[----:B------:R-:W-:Y:S01]  /*1570*/  @!P1 IMAD.MOV R38, RZ, RZ, -R38 ;  /* 0x000000ffff269224 */ /* 0x000fe200078e0a26 */
[C---:B------:R-:W-:Y:S01]  /*1580*/  SEL R12, R11.reuse, R12, !P6 ;  /* 0x0000000c0b0c7207 */ /* 0x040fe20007000000 */
[----:B------:R-:W-:Y:S01]  /*1590*/  @!P0 IMAD.MOV R40, RZ, RZ, -R40 ;  /* 0x000000ffff288224 */ /* 0x000fe200078e0a28 */
[----:B------:R-:W-:Y:S01]  /*15a0*/  SEL R18, R11, R18, !P6 ;  /* 0x000000120b127207 */ /* 0x000fe20007000000 */
[----:B------:R-:W-:Y:S01]  /*15b0*/  @!P2 IMAD.MOV R42, RZ, RZ, -R42 ;  /* 0x000000ffff2aa224 */ /* 0x000fe200078e0a2a */
[----:B------:R-:W-:Y:S01]  /*15c0*/  LOP3.LUT R44, R17, 0x1800, RZ, 0xc0, !PT ;  /* 0x00001800112c7812 */ /* 0x000fe200078ec0ff */
[----:B0-----:R-:W-:Y:S01]  /*15d0*/  IMAD R14, R14, UR5, RZ ;  /* 0x000000050e0e7c24 */ /* 0x001fe2000f8e02ff */
[C---:B------:R-:W-:Y:S01]  /*15e0*/  SEL R28, R11.reuse, R28, !P6 ;  /* 0x0000001c0b1c7207 */ /* 0x040fe20007000000 */
[----:B------:R-:W-:Y:S01]  /*15f0*/  IMAD R12, R12, UR5, RZ ;  /* 0x000000050c0c7c24 */ /* 0x000fe2000f8e02ff */
[C---:B------:R-:W-:Y:S01]  /*1600*/  SEL R16, R11.reuse, R16, !P6 ;  /* 0x000000100b107207 */ /* 0x040fe20007000000 */
[----:B------:R-:W-:Y:S01]  /*1610*/  IMAD R18, R18, UR5, RZ ;  /* 0x0000000512127c24 */ /* 0x000fe2000f8e02ff */
[----:B------:R-:W-:Y:S01]  /*1620*/  SEL R20, R11, R20, !P6 ;  /* 0x000000140b147207 */ /* 0x000fe20007000000 */
[----:B------:R-:W-:Y:S01]  /*1630*/  IMAD R46, R19, 0x10, R44 ;  /* 0x00000010132e7824 */ /* 0x000fe200078e022c */
[C---:B------:R-:W-:Y:S01]  /*1640*/  SEL R22, R11.reuse, R22, !P6 ;  /* 0x000000160b167207 */ /* 0x040fe20007000000 */
[----:B------:R-:W-:Y:S01]  /*1650*/  IMAD R28, R28, UR5, RZ ;  /* 0x000000051c1c7c24 */ /* 0x000fe2000f8e02ff */
        /* <DEDUP_REMOVED lines=16> */
[----:B------:R-:W-:Y:S01]  /*1760*/  SEL R11, R11, R42, !P6 ;  /* 0x0000002a0b0b7207 */ /* 0x000fe20007000000 */
[----:B------:R-:W-:Y:S01]  /*1770*/  IMAD R36, R36, UR5, RZ ;  /* 0x0000000524247c24 */ /* 0x000fe2000f8e02ff */
[----:B----4-:R-:W-:Y:S01]  /*1780*/  LEA R84, P4, R14, UR14, 0x1 ;  /* 0x0000000e0e547c11 */ /* 0x010fe2000f8808ff */
[----:B------:R-:W-:Y:S01]  /*1790*/  IMAD R38, R38, UR5, RZ ;  /* 0x0000000526267c24 */ /* 0x000fe2000f8e02ff */
[----:B------:R-:W-:Y:S01]  /*17a0*/  LEA R72, P2, R4, UR12, 0x1 ;  /* 0x0000000c04487c11 */ /* 0x000fe2000f8408ff */
[----:B------:R-:W-:Y:S01]  /*17b0*/  IMAD R11, R11, UR5, RZ ;  /* 0x000000050b0b7c24 */ /* 0x000fe2000f8e02ff */
[----:B------:R-:W-:Y:S01]  /*17c0*/  LEA R86, P3, R12, UR14, 0x1 ;  /* 0x0000000e0c567c11 */ /* 0x000fe2000f8608ff */
[----:B------:R-:W-:Y:S01]  /*17d0*/  IMAD R40, R40, UR5, RZ ;  /* 0x0000000528287c24 */ /* 0x000fe2000f8e02ff */
[----:B------:R-:W-:Y:S01]  /*17e0*/  LOP3.LUT R44, R10, 0x60, R3, 0xf8, !PT ;  /* 0x000000600a2c7812 */ /* 0x000fe200078ef803 */
[----:B------:R-:W-:Y:S01]  /*17f0*/  IMAD.SHL.U32 R10, R58, 0x10, RZ ;  /* 0x000000103a0a7824 */ /* 0x000fe200078e00ff */
[----:B------:R-:W-:Y:S01]  /*1800*/  LEA R80, P6, R18, UR14, 0x1 ;  /* 0x0000000e12507c11 */ /* 0x000fe2000f8c08ff */
[-C--:B------:R-:W-:Y:S01]  /*1810*/  IMAD R21, R62, R64.reuse, RZ ;  /* 0x000000403e157224 */ /* 0x080fe200078e02ff */
[----:B------:R-:W-:Y:S01]  /*1820*/  LEA.HI.X.SX32 R85, R14, UR15, 0x1, P4 ;  /* 0x0000000f0e557c11 */ /* 0x000fe2000a0f0eff */
[----:B------:R-:W-:Y:S01]  /*1830*/  IMAD R14, R57, R64, RZ ;  /* 0x00000040390e7224 */ /* 0x000fe200078e02ff */
[----:B------:R-:W-:Y:S01]  /*1840*/  LOP3.LUT R46, R46, 0x30, R9, 0x78, !PT ;  /* 0x000000302e2e7812 */ /* 0x000fe200078e7809 */
[----:B------:R-:W0:Y:S01]  /*1850*/  LDCU UR5, c[0x0][0x3a0] ;  /* 0x00007400ff0577ac */ /* 0x000e220008000800 */
[----:B------:R-:W-:-:S02]  /*1860*/  LEA.HI.X.SX32 R73, R4, UR13, 0x1, P2 ;  /* 0x0000000d04497c11 */ /* 0x000fc400090f0eff */
[----:B------:R-:W-:Y:S01]  /*1870*/  LEA.HI.X.SX32 R87, R12, UR15, 0x1, P3 ;  /* 0x0000000f0c577c11 */ /* 0x000fe200098f0eff */
[----:B------:R-:W-:Y:S01]  /*1880*/  IMAD R12, R63, R64, RZ ;  /* 0x000000403f0c7224 */ /* 0x000fe200078e02ff */
[----:B------:R-:W-:Y:S02]  /*1890*/  LEA R68, P4, R28, UR14, 0x1 ;  /* 0x0000000e1c447c11 */ /* 0x000fe4000f8808ff */
[----:B------:R-:W-:Y:S02]  /*18a0*/  LEA R82, P5, R16, UR14, 0x1 ;  /* 0x0000000e10527c11 */ /* 0x000fe4000f8a08ff */
[----:B------:R-:W-:Y:S02]  /*18b0*/  LEA R78, P0, R20, UR14, 0x1 ;  /* 0x0000000e144e7c11 */ /* 0x000fe4000f8008ff */
[----:B------:R-:W-:Y:S02]  /*18c0*/  LEA R76, P1, R22, UR14, 0x1 ;  /* 0x0000000e164c7c11 */ /* 0x000fe4000f8208ff */
[----:B------:R-:W-:-:S02]  /*18d0*/  LEA R74, P2, R24, UR14, 0x1 ;  /* 0x0000000e184a7c11 */ /* 0x000fc4000f8408ff */
[----:B------:R-:W-:Y:S02]  /*18e0*/  LEA R70, P3, R26, UR14, 0x1 ;  /* 0x0000000e1a467c11 */ /* 0x000fe4000f8608ff */
[----:B------:R-:W-:Y:S01]  /*18f0*/  LEA.HI.X.SX32 R81, R18, UR15, 0x1, P6 ;  /* 0x0000000f12517c11 */ /* 0x000fe2000b0f0eff */
[----:B------:R-:W-:Y:S01]  /*1900*/  IMAD.SHL.U32 R18, R64, 0x80, RZ ;  /* 0x0000008040127824 */ /* 0x000fe200078e00ff */
[----:B------:R-:W-:Y:S01]  /*1910*/  LOP3.LUT R17, R44, 0x10, R9, 0x78, !PT ;  /* 0x000000102c117812 */ /* 0x000fe200078e7809 */
[----:B------:R-:W-:Y:S01]  /*1920*/  IMAD R9, R19, 0x100, R46 ;  /* 0x0000010013097824 */ /* 0x000fe200078e022e */
[----:B------:R-:W-:Y:S01]  /*1930*/  LOP3.LUT R10, R10, 0x100, RZ, 0xc0, !PT ;  /* 0x000001000a0a7812 */ /* 0x000fe200078ec0ff */
[----:B------:R-:W-:Y:S01]  /*1940*/  IMAD R19, R61, R64, RZ ;  /* 0x000000403d137224 */ /* 0x000fe200078e02ff */
[----:B------:R-:W-:Y:S02]  /*1950*/  LEA R42, P6, R32, UR14, 0x1 ;  /* 0x0000000e202a7c11 */ /* 0x000fe4000f8c08ff */
[----:B------:R-:W-:-:S02]  /*1960*/  LEA.HI.X.SX32 R69, R28, UR15, 0x1, P4 ;  /* 0x0000000f1c457c11 */ /* 0x000fc4000a0f0eff */
[----:B------:R-:W-:Y:S02]  /*1970*/  LEA.HI R58, R58, 0x70, RZ, 0x1c ;  /* 0x000000703a3a7811 */ /* 0x000fe400078fe0ff */
[----:B------:R-:W-:Y:S01]  /*1980*/  LEA.HI.X.SX32 R83, R16, UR15, 0x1, P5 ;  /* 0x0000000f10537c11 */ /* 0x000fe2000a8f0eff */
[-C--:B------:R-:W-:Y:S01]  /*1990*/  IMAD R16, R2, R64.reuse, RZ ;  /* 0x0000004002107224 */ /* 0x080fe200078e02ff */
[----:B------:R-:W-:Y:S01]  /*19a0*/  LEA.HI.X.SX32 R79, R20, UR15, 0x1, P0 ;  /* 0x0000000f144f7c11 */ /* 0x000fe200080f0eff */
[----:B-1----:R-:W-:Y:S01]  /*19b0*/  IMAD.SHL.U32 R20, R13, 0x80, RZ ;  /* 0x000000800d147824 */ /* 0x002fe200078e00ff */
[----:B------:R-:W-:Y:S01]  /*19c0*/  LEA.HI.X.SX32 R77, R22, UR15, 0x1, P1 ;  /* 0x0000000f164d7c11 */ /* 0x000fe200088f0eff */
[-C--:B------:R-:W-:Y:S01]  /*19d0*/  IMAD R15, R58, R64.reuse, RZ ;  /* 0x000000403a0f7224 */ /* 0x080fe200078e02ff */
[----:B------:R-:W-:Y:S01]  /*19e0*/  LEA.HI.X.SX32 R75, R24, UR15, 0x1, P2 ;  /* 0x0000000f184b7c11 */ /* 0x000fe200090f0eff */
[----:B------:R-:W-:Y:S01]  /*19f0*/  IMAD R64, R59, R64, RZ ;  /* 0x000000403b407224 */ /* 0x000fe200078e02ff */
[----:B------:R-:W-:-:S02]  /*1a00*/  LEA.HI.X.SX32 R71, R26, UR15, 0x1, P3 ;  /* 0x0000000f1a477c11 */ /* 0x000fc400098f0eff */
[----:B------:R-:W-:Y:S02]  /*1a10*/  LEA R31, P4, R11, UR14, 0x1 ;  /* 0x0000000e0b1f7c11 */ /* 0x000fe4000f8808ff */
[----:B------:R-:W-:Y:S02]  /*1a20*/  LEA R66, P5, R67, UR14, 0x1 ;  /* 0x0000000e43427c11 */ /* 0x000fe4000f8a08ff */
[----:B------:R-:W-:Y:S02]  /*1a30*/  LEA R46, P0, R34, UR14, 0x1 ;  /* 0x0000000e222e7c11 */ /* 0x000fe4000f8008ff */
[----:B------:R-:W-:Y:S02]  /*1a40*/  LEA R88, P1, R36, UR14, 0x1 ;  /* 0x0000000e24587c11 */ /* 0x000fe4000f8208ff */
[----:B------:R-:W-:Y:S02]  /*1a50*/  LEA R30, P2, R38, UR14, 0x1 ;  /* 0x0000000e261e7c11 */ /* 0x000fe4000f8408ff */
[----:B------:R-:W-:-:S02]  /*1a60*/  LEA R52, P3, R40, UR14, 0x1 ;  /* 0x0000000e28347c11 */ /* 0x000fc4000f8608ff */
[----:B------:R-:W-:Y:S01]  /*1a70*/  IADD3 R10, PT, PT, R17, UR4, R10 ;  /* 0x00000004110a7c10 */ /* 0x000fe2000fffe00a */
[----:B------:R-:W-:Y:S01]  /*1a80*/  IMAD R17, R6, R13, RZ ;  /* 0x0000000d06117224 */ /* 0x000fe200078e02ff */
[----:B------:R-:W-:Y:S02]  /*1a90*/  LEA.HI.X.SX32 R89, R32, UR15, 0x1, P6 ;  /* 0x0000000f20597c11 */ /* 0x000fe4000b0f0eff */
[----:B------:R-:W-:Y:S02]  /*1aa0*/  LEA.HI.X.SX32 R32, R11, UR15, 0x1, P4 ;  /* 0x0000000f0b207c11 */ /* 0x000fe4000a0f0eff */
[----:B------:R-:W-:Y:S02]  /*1ab0*/  LEA.HI.X.SX32 R67, R67, UR15, 0x1, P5 ;  /* 0x0000000f43437c11 */ /* 0x000fe4000a8f0eff */
[----:B------:R-:W-:Y:S02]  /*1ac0*/  LEA.HI.X.SX32 R97, R34, UR15, 0x1, P0 ;  /* 0x0000000f22617c11 */ /* 0x000fe400080f0eff */
[----:B------:R-:W-:-:S02]  /*1ad0*/  LEA.HI.X.SX32 R93, R36, UR15, 0x1, P1 ;  /* 0x0000000f245d7c11 */ /* 0x000fc400088f0eff */
[----:B------:R-:W-:Y:S02]  /*1ae0*/  LEA.HI.X.SX32 R33, R38, UR15, 0x1, P2 ;  /* 0x0000000f26217c11 */ /* 0x000fe400090f0eff */
[----:B------:R-:W-:Y:S02]  /*1af0*/  LEA.HI.X.SX32 R53, R40, UR15, 0x1, P3 ;  /* 0x0000000f28357c11 */ /* 0x000fe400098f0eff */
[----:B------:R-:W-:Y:S02]  /*1b00*/  LOP3.LUT R4, R3, 0x60, RZ, 0xc0, !PT ;  /* 0x0000006003047812 */ /* 0x000fe400078ec0ff */
[----:B------:R-:W-:Y:S02]  /*1b10*/  LOP3.LUT R11, R7, 0x20, RZ, 0x3c, !PT ;  /* 0x00000020070b7812 */ /* 0x000fe400078e3cff */
[----:B0-----:R-:W-:-:S07]  /*1b20*/  LOP3.LUT R13, R9, 0x40, RZ, 0x3c, !PT ;  /* 0x00000040090d7812 */ /* 0x001fce00078e3cff */
.L_x_1:
[----:B------:R-:W-:Y:S01]  /*1b30*/  ISETP.GE.AND P0, PT, R2, UR5, PT ;  /* 0x0000000502007c0c */ /* 0x000fe2000bf06270 */
[----:B------:R-:W-:Y:S01]  /*1b40*/  IMAD.WIDE R28, R16, 0x2, R72 ;  /* 0x00000002101c7825 */ /* 0x000fe200078e0248 */
[----:B------:R-:W-:Y:S02]  /*1b50*/  PRMT R99, RZ, 0x7610, R99 ;  /* 0x00007610ff637816 */ /* 0x000fe40000000063 */
[----:B------:R-:W-:Y:S01]  /*1b60*/  ISETP.GE.AND P1, PT, R59, UR5, PT ;  /* 0x000000053b007c0c */ /* 0x000fe2000bf26270 */
[----:B------:R-:W-:Y:S01]  /*1b70*/  IMAD.WIDE R26, R64, 0x2, R72 ;  /* 0x00000002401a7825 */ /* 0x000fe200078e0248 */
[----:B------:R-:W-:-:S07]  /*1b80*/  PRMT R95, RZ, 0x7610, R95 ;  /* 0x00007610ff5f7816 */ /* 0x000fce000000005f */
[----:B------:R0:W2:Y:S01]  /*1b90*/  @!P0 LDG.E.U16 R99, desc[UR6][R28.64] ;  /* 0x000000061c638981 */ /* 0x0000a2000c1e1500 */
[----:B------:R-:W-:Y:S01]  /*1ba0*/  ISETP.GE.AND P0, PT, R60, UR5, PT ;  /* 0x000000053c007c0c */ /* 0x000fe2000bf06270 */
[----:B------:R-:W-:Y:S01]  /*1bb0*/  IMAD.WIDE R22, R65, 0x2, R72 ;  /* 0x0000000241167825 */ /* 0x000fe200078e0248 */
[----:B------:R-:W-:Y:S01]  /*1bc0*/  PRMT R91, RZ, 0x7610, R91 ;  /* 0x00007610ff5b7816 */ /* 0x000fe2000000005b */
[----:B------:R1:W3:Y:S01]  /*1bd0*/  @!P1 LDG.E.U16 R95, desc[UR6][R26.64] ;  /* 0x000000061a5f9981 */ /* 0x0002e2000c1e1500 */
[----:B------:R-:W-:-:S09]  /*1be0*/  ISETP.GE.AND P1, PT, R57, UR5, PT ;  /* 0x0000000539007c0c */ /* 0x000fd2000bf26270 */
[----:B------:R4:W5:Y:S01]  /*1bf0*/  @!P0 LDG.E.U16 R91, desc[UR6][R22.64] ;  /* 0x00000006165b8981 */ /* 0x000962000c1e1500 */
[----:B------:R-:W-:Y:S01]  /*1c00*/  PRMT R47, RZ, 0x7610, R47 ;  /* 0x00007610ff2f7816 */ /* 0x000fe2000000002f */
[----:B------:R-:W-:Y:S01]  /*1c10*/  IMAD.WIDE R24, R14, 0x2, R72 ;  /* 0x000000020e187825 */ /* 0x000fe200078e0248 */
[----:B------:R-:W-:-:S04]  /*1c20*/  ISETP.GE.AND P0, PT, R61, UR5, PT ;  /* 0x000000053d007c0c */ /* 0x000fc8000bf06270 */
[----:B------:R4:W2:Y:S01]  /*1c30*/  @!P1 LDG.E.U16 R47, desc[UR6][R24.64] ;  /* 0x00000006182f9981 */ /* 0x0008a2000c1e1500 */
[----:B------:R-:W-:Y:S01]  /*1c40*/  ISETP.GE.AND P1, PT, R62, UR5, PT ;  /* 0x000000053e007c0c */ /* 0x000fe2000bf26270 */
[----:B0-----:R-:W-:Y:S01]  /*1c50*/  IMAD.WIDE R28, R19, 0x2, R72 ;  /* 0x00000002131c7825 */ /* 0x001fe200078e0248 */
[----:B------:R-:W-:Y:S02]  /*1c60*/  PRMT R45, RZ, 0x7610, R45 ;  /* 0x00007610ff2d7816 */ /* 0x000fe4000000002d */
[----:B------:R-:W-:Y:S01]  /*1c70*/  PRMT R39, RZ, 0x7610, R39 ;  /* 0x00007610ff277816 */ /* 0x000fe20000000027 */
[----:B-1----:R-:W-:-:S03]  /*1c80*/  IMAD.WIDE R26, R21, 0x2, R72 ;  /* 0x00000002151a7825 */ /* 0x002fc600078e0248 */
[----:B------:R-:W2:Y:S01]  /*1c90*/  @!P0 LDG.E.U16 R45, desc[UR6][R28.64] ;  /* 0x000000061c2d8981 */ /* 0x000ea2000c1e1500 */
[----:B------:R-:W-:-:S04]  /*1ca0*/  ISETP.GE.AND P0, PT, R63, UR5, PT ;  /* 0x000000053f007c0c */ /* 0x000fc8000bf06270 */
[----:B------:R-:W2:Y:S01]  /*1cb0*/  @!P1 LDG.E.U16 R39, desc[UR6][R26.64] ;  /* 0x000000061a279981 */ /* 0x000ea2000c1e1500 */
[----:B------:R-:W-:Y:S01]  /*1cc0*/  ISETP.GE.AND P1, PT, R58, UR5, PT ;  /* 0x000000053a007c0c */ /* 0x000fe2000bf26270 */
[----:B----4-:R-:W-:Y:S01]  /*1cd0*/  IMAD.WIDE R22, R12, 0x2, R72 ;  /* 0x000000020c167825 */ /* 0x010fe200078e0248 */
[----:B------:R-:W-:Y:S02]  /*1ce0*/  PRMT R41, RZ, 0x7610, R41 ;  /* 0x00007610ff297816 */ /* 0x000fe40000000029 */
[----:B------:R-:W-:Y:S01]  /*1cf0*/  PRMT R43, RZ, 0x7610, R43 ;  /* 0x00007610ff2b7816 */ /* 0x000fe2000000002b */
[----:B------:R-:W-:-:S03]  /*1d00*/  IMAD.WIDE R24, R15, 0x2, R72 ;  /* 0x000000020f187825 */ /* 0x000fc600078e0248 */
[----:B------:R0:W4:Y:S05]  /*1d10*/  @!P0 LDG.E.U16 R41, desc[UR6][R22.64] ;  /* 0x0000000616298981 */ /* 0x00012a000c1e1500 */
[----:B------:R1:W4:Y:S01]  /*1d20*/  @!P1 LDG.E.U16 R43, desc[UR6][R24.64] ;  /* 0x00000006182b9981 */ /* 0x000322000c1e1500 */
[----:B------:R-:W-:Y:S02]  /*1d30*/  ISETP.GE.AND P0, PT, R6, UR5, PT ;  /* 0x0000000506007c0c */ /* 0x000fe4000bf06270 */
[----:B------:R-:W-:Y:S01]  /*1d40*/  PRMT R40, RZ, 0x7610, R40 ;  /* 0x00007610ff287816 */ /* 0x000fe20000000028 */
[----:B------:R-:W-:Y:S01]  /*1d50*/  BAR.SYNC.DEFER_BLOCKING 0x0 ;  /* 0x0000000000007b1d */ /* 0x000fe20000010000 */
[----:B0-----:R-:W-:Y:S01]  /*1d60*/  IMAD.WIDE R22, R17, 0x2, R52 ;  /* 0x0000000211167825 */ /* 0x001fe200078e0234 */
[----:B------:R-:W-:-:S03]  /*1d70*/  PRMT R38, RZ, 0x7610, R38 ;  /* 0x00007610ff267816 */ /* 0x000fc60000000026 */
[----:B-1----:R-:W-:Y:S02]  /*1d80*/  IMAD.MOV.U32 R24, RZ, RZ, R31 ;  /* 0x000000ffff187224 */ /* 0x002fe400078e001f */
[----:B------:R-:W-:Y:S02]  /*1d90*/  IMAD.MOV.U32 R25, RZ, RZ, R32 ;  /* 0x000000ffff197224 */ /* 0x000fe400078e0020 */
[----:B------:R-:W-:Y:S01]  /*1da0*/  IMAD.WIDE R26, R17, 0x2, R24 ;  /* 0x00000002111a7825 */ /* 0x000fe200078e0218 */
[----:B------:R0:W4:Y:S03]  /*1db0*/  @!P0 LDG.E.U16 R40, desc[UR6][R22.64] ;  /* 0x0000000616288981 */ /* 0x000126000c1e1500 */
[----:B------:R-:W-:Y:S01]  /*1dc0*/  IMAD.MOV.U32 R31, RZ, RZ, R33 ;  /* 0x000000ffff1f7224 */ /* 0x000fe200078e0021 */
[----:B------:R-:W4:Y:S01]  /*1dd0*/  @!P0 LDG.E.U16 R38, desc[UR6][R26.64] ;  /* 0x000000061a268981 */ /* 0x000f22000c1e1500 */
[----:B0-----:R-:W-:-:S02]  /*1de0*/  IMAD.MOV.U32 R22, RZ, RZ, R88 ;  /* 0x000000ffff167224 */ /* 0x001fc400078e0058 */
[--C-:B------:R-:W-:Y:S01]  /*1df0*/  IMAD.MOV.U32 R23, RZ, RZ, R93.reuse ;  /* 0x000000ffff177224 */ /* 0x100fe200078e005d */
[----:B------:R-:W-:Y:S01]  /*1e00*/  PRMT R93, RZ, 0x7610, R93 ;  /* 0x00007610ff5d7816 */ /* 0x000fe2000000005d */
[----:B------:R-:W-:-:S05]  /*1e10*/  IMAD.WIDE R28, R17, 0x2, R22 ;  /* 0x00000002111c7825 */ /* 0x000fca00078e0216 */
[----:B------:R0:W4:Y:S01]  /*1e20*/  @!P0 LDG.E.U16 R93, desc[UR6][R28.64] ;  /* 0x000000061c5d8981 */ /* 0x000122000c1e1500 */
[----:B------:R-:W-:Y:S01]  /*1e30*/  PRMT R44, RZ, 0x7610, R44 ;  /* 0x00007610ff2c7816 */ /* 0x000fe2000000002c */
[--C-:B0-----:R-:W-:Y:S02]  /*1e40*/  IMAD.MOV.U32 R28, RZ, RZ, R46.reuse ;  /* 0x000000ffff1c7224 */ /* 0x101fe400078e002e */
[----:B------:R-:W-:Y:S01]  /*1e50*/  IMAD.MOV.U32 R29, RZ, RZ, R97 ;  /* 0x000000ffff1d7224 */ /* 0x000fe200078e0061 */
[----:B------:R-:W-:Y:S01]  /*1e60*/  PRMT R46, RZ, 0x7610, R46 ;  /* 0x00007610ff2e7816 */ /* 0x000fe2000000002e */
[----:B------:R-:W-:-:S04]  /*1e70*/  IMAD.WIDE R26, R17, 0x2, R28 ;  /* 0x00000002111a7825 */ /* 0x000fc800078e021c */
[----:B------:R-:W-:Y:S01]  /*1e80*/  IMAD.WIDE R32, R17, 0x2, R30 ;  /* 0x0000000211207825 */ /* 0x000fe200078e021e */
[----:B------:R0:W4:Y:S01]  /*1e90*/  @!P0 LDG.E.U16 R46, desc[UR6][R26.64] ;  /* 0x000000061a2e8981 */ /* 0x000122000c1e1500 */
[----:B------:R-:W-:-:S03]  /*1ea0*/  PRMT R88, RZ, 0x7610, R88 ;  /* 0x00007610ff587816 */ /* 0x000fc60000000058 */
[----:B------:R1:W4:Y:S01]  /*1eb0*/  @!P0 LDG.E.U16 R44, desc[UR6][R32.64] ;  /* 0x00000006202c8981 */ /* 0x000322000c1e1500 */
[--C-:B0-----:R-:W-:Y:S02]  /*1ec0*/  IMAD.MOV.U32 R26, RZ, RZ, R42.reuse ;  /* 0x000000ffff1a7224 */ /* 0x101fe400078e002a */
[----:B------:R-:W-:Y:S01]  /*1ed0*/  IMAD.MOV.U32 R27, RZ, RZ, R89 ;  /* 0x000000ffff1b7224 */ /* 0x000fe200078e0059 */
[----:B------:R-:W-:Y:S01]  /*1ee0*/  PRMT R42, RZ, 0x7610, R42 ;  /* 0x00007610ff2a7816 */ /* 0x000fe2000000002a */
[----:B-1----:R-:W-:-:S04]  /*1ef0*/  IMAD.WIDE R32, R17, 0x2, R66 ;  /* 0x0000000211207825 */ /* 0x002fc800078e0242 */
[C---:B------:R-:W-:Y:S01]  /*1f00*/  IMAD.WIDE R36, R17.reuse, 0x2, R26 ;  /* 0x0000000211247825 */ /* 0x040fe200078e021a */
[----:B------:R-:W-:Y:S01]  /*1f10*/  PRMT R89, RZ, 0x7610, R89 ;  /* 0x00007610ff597816 */ /* 0x000fe20000000059 */
[----:B------:R0:W4:Y:S01]  /*1f20*/  @!P0 LDG.E.U16 R88, desc[UR6][R32.64] ;  /* 0x0000000620588981 */ /* 0x000122000c1e1500 */
[----:B------:R-:W-:Y:S01]  /*1f30*/  PRMT R90, RZ, 0x7610, R90 ;  /* 0x00007610ff5a7816 */ /* 0x000fe2000000005a */
[----:B------:R-:W-:Y:S01]  /*1f40*/  IMAD.WIDE R34, R17, 0x2, R68 ;  /* 0x0000000211227825 */ /* 0x000fe200078e0244 */
[----:B------:R-:W-:Y:S01]  /*1f50*/  PRMT R92, RZ, 0x7610, R92 ;  /* 0x00007610ff5c7816 */ /* 0x000fe2000000005c */
[----:B------:R1:W4:Y:S01]  /*1f60*/  @!P0 LDG.E.U16 R42, desc[UR6][R36.64] ;  /* 0x00000006242a8981 */ /* 0x000322000c1e1500 */
[----:B------:R-:W-:-:S03]  /*1f70*/  PRMT R94, RZ, 0x7610, R94 ;  /* 0x00007610ff5e7816 */ /* 0x000fc6000000005e */
[----:B------:R1:W4:Y:S01]  /*1f80*/  @!P0 LDG.E.U16 R89, desc[UR6][R34.64] ;  /* 0x0000000622598981 */ /* 0x000322000c1e1500 */
[----:B0-----:R-:W-:-:S04]  /*1f90*/  IMAD.WIDE R32, R17, 0x2, R74 ;  /* 0x0000000211207825 */ /* 0x001fc800078e024a */
[C---:B-1----:R-:W-:Y:S01]  /*1fa0*/  IMAD.WIDE R36, R17.reuse, 0x2, R70 ;  /* 0x0000000211247825 */ /* 0x042fe200078e0246 */
[----:B------:R0:W4:Y:S01]  /*1fb0*/  @!P0 LDG.E.U16 R92, desc[UR6][R32.64] ;  /* 0x00000006205c8981 */ /* 0x000122000c1e1500 */
[----:B------:R-:W-:Y:S02]  /*1fc0*/  PRMT R96, RZ, 0x7610, R96 ;  /* 0x00007610ff607816 */ /* 0x000fe40000000060 */
[C---:B------:R-:W-:Y:S01]  /*1fd0*/  IMAD.WIDE R34, R17.reuse, 0x2, R76 ;  /* 0x0000000211227825 */ /* 0x040fe200078e024c */
[----:B------:R1:W4:Y:S01]  /*1fe0*/  @!P0 LDG.E.U16 R90, desc[UR6][R36.64] ;  /* 0x00000006245a8981 */ /* 0x000322000c1e1500 */
[----:B------:R-:W-:Y:S02]  /*1ff0*/  PRMT R98, RZ, 0x7610, R98 ;  /* 0x00007610ff627816 */ /* 0x000fe40000000062 */
[----:B------:R-:W-:Y:S01]  /*2000*/  PRMT R100, RZ, 0x7610, R100 ;  /* 0x00007610ff647816 */ /* 0x000fe20000000064 */
[----:B------:R1:W4:Y:S01]  /*2010*/  @!P0 LDG.E.U16 R94, desc[UR6][R34.64] ;  /* 0x00000006225e8981 */ /* 0x000322000c1e1500 */
[----:B0-----:R-:W-:-:S04]  /*2020*/  IMAD.WIDE R32, R17, 0x2, R80 ;  /* 0x0000000211207825 */ /* 0x001fc800078e0250 */
[C---:B-1----:R-:W-:Y:S01]  /*2030*/  IMAD.WIDE R36, R17.reuse, 0x2, R78 ;  /* 0x0000000211247825 */ /* 0x042fe200078e024e */
[----:B------:R0:W4:Y:S03]  /*2040*/  @!P0 LDG.E.U16 R96, desc[UR6][R32.64] ;  /* 0x0000000620608981 */ /* 0x000126000c1e1500 */
[----:B------:R-:W-:-:S05]  /*2050*/  IMAD.WIDE R34, R17, 0x2, R82 ;  /* 0x0000000211227825 */ /* 0x000fca00078e0252 */
[----:B------:R-:W4:Y:S01]  /*2060*/  @!P0 LDG.E.U16 R98, desc[UR6][R34.64] ;  /* 0x0000000622628981 */ /* 0x000f22000c1e1500 */
[----:B0-----:R-:W-:-:S03]  /*2070*/  IMAD.WIDE R32, R17, 0x2, R86 ;  /* 0x0000000211207825 */ /* 0x001fc600078e0256 */
[----:B---3--:R0:W-:Y:S02]  /*2080*/  STS.U16 [R8+UR4+0x2200], R95 ;  /* 0x0022005f08007988 */ /* 0x0081e40008000404 */
[----:B0-----:R-:W-:Y:S02]  /*2090*/  PRMT R95, RZ, 0x7610, R95 ;  /* 0x00007610ff5f7816 */ /* 0x001fe4000000005f */
[----:B-----5:R0:W-:Y:S04]  /*20a0*/  STS.U16 [R8+UR4+0x2400], R91 ;  /* 0x0024005b08007988 */ /* 0x0201e80008000404 */
[----:B------:R1:W3:Y:S01]  /*20b0*/  @!P0 LDG.E.U16 R95, desc[UR6][R36.64] ;  /* 0x00000006245f8981 */ /* 0x0002e2000c1e1500 */
[----:B0-----:R-:W-:Y:S01]  /*20c0*/  PRMT R91, RZ, 0x7610, R91 ;  /* 0x00007610ff5b7816 */ /* 0x001fe2000000005b */
[----:B-1----:R-:W-:-:S05]  /*20d0*/  IMAD.WIDE R36, R17, 0x2, R84 ;  /* 0x0000000211247825 */ /* 0x002fca00078e0254 */
[----:B------:R-:W5:Y:S04]  /*20e0*/  @!P0 LDG.E.U16 R91, desc[UR6][R32.64] ;  /* 0x00000006205b8981 */ /* 0x000f68000c1e1500 */
[----:B------:R-:W3:Y:S04]  /*20f0*/  @!P0 LDG.E.U16 R100, desc[UR6][R36.64] ;  /* 0x0000000624648981 */ /* 0x000ee8000c1e1500 */
[----:B--2---:R-:W-:Y:S04]  /*2100*/  STS.U16 [R8+UR4+0x2000], R99 ;  /* 0x0020006308007988 */ /* 0x004fe80008000404 */
[----:B------:R-:W-:Y:S04]  /*2110*/  STS.U16 [R8+UR4+0x2600], R47 ;  /* 0x0026002f08007988 */ /* 0x000fe80008000404 */
[----:B------:R-:W-:Y:S04]  /*2120*/  STS.U16 [R8+UR4+0x2800], R45 ;  /* 0x0028002d08007988 */ /* 0x000fe80008000404 */
[----:B------:R-:W-:Y:S04]  /*2130*/  STS.U16 [R8+UR4+0x2a00], R39 ;  /* 0x002a002708007988 */ /* 0x000fe80008000404 */
[----:B----4-:R-:W-:Y:S04]  /*2140*/  STS.U16 [R8+UR4+0x2c00], R41 ;  /* 0x002c002908007988 */ /* 0x010fe80008000404 */
[----:B------:R-:W-:Y:S04]  /*2150*/  STS.U16 [R8+UR4+0x2e00], R43 ;  /* 0x002e002b08007988 */ /* 0x000fe80008000404 */
[----:B------:R-:W-:Y:S04]  /*2160*/  STS.U16 [R7+UR4], R38 ;  /* 0x0000002607007988 */ /* 0x000fe80008000404 */
[----:B------:R-:W-:Y:S04]  /*2170*/  STS.U16 [R7+UR4+0x800], R46 ;  /* 0x0008002e07007988 */ /* 0x000fe80008000404 */
        /* <DEDUP_REMOVED lines=9> */
[----:B---3--:R-:W-:Y:S04]  /*2210*/  STS.U16 [R55+UR4+0x1c00], R100 ;  /* 0x001c006437007988 */ /* 0x008fe80008000404 */
[----:B------:R-:W-:Y:S04]  /*2220*/  STS.U16 [R56+UR4+0x600], R93 ;  /* 0x0006005d38007988 */ /* 0x000fe80008000404 */
[----:B------:R-:W-:Y:S04]  /*2230*/  STS.U16 [R56+UR4+0xe00], R89 ;  /* 0x000e005938007988 */ /* 0x000fe80008000404 */
[----:B------:R-:W-:Y:S04]  /*2240*/  STS.U16 [R56+UR4+0x1600], R95 ;  /* 0x0016005f38007988 */ /* 0x000fe80008000404 */
[----:B-----5:R-:W-:Y:S01]  /*2250*/  STS.U16 [R56+UR4+0x1e00], R91 ;  /* 0x001e005b38007988 */ /* 0x020fe20008000404 */
[----:B------:R-:W-:Y:S06]  /*2260*/  BAR.SYNC.DEFER_BLOCKING 0x0 ;  /* 0x0000000000007b1d */ /* 0x000fec0000010000 */
[----:B------:R-:W-:Y:S04]  /*2270*/  LDSM.16.MT88.4 R32, [R10+0x2000] ;  /* 0x002000000a20783b */ /* 0x000fe80000004200 */
[----:B------:R-:W0:Y:S04]  /*2280*/  LDSM.16.M88.4 R40, [R9+UR4] ;  /* 0x000000040928783b */ /* 0x000e280008000200 */
[----:B------:R-:W1:Y:S04]  /*2290*/  LDSM.16.MT88.4 R44, [R10+0x2200] ;  /* 0x002200000a2c783b */ /* 0x000e680000004200 */
[----:B------:R-:W-:Y:S01]  /*22a0*/  LDSM.16.M88.4 R36, [R13+UR4] ;  /* 0x000000040d24783b */ /* 0x000fe20008000200 */
[----:B0-----:R-:W-:Y:S03]  /*22b0*/  HMMA.16816.F32.BF16 R48, R32, R40, R48 ;  /* 0x000000282030723c */ /* 0x001fe60000041830 */
[----:B------:R-:W0:-:S15]  /*22c0*/  LDSM.16.MT88.4 R32, [R10+0x2400] ;  /* 0x002400000a20783b */ /* 0x000e1e0000004200 */
[----:B------:R-:W-:Y:S02]  /*22d0*/  NOP ;  /* 0x0000000000007918 */ /* 0x000fe40000000000 */
[----:B-1----:R-:W-:Y:S01]  /*22e0*/  HMMA.16816.F32.BF16 R48, R44, R42, R48 ;  /* 0x0000002a2c30723c */ /* 0x002fe20000041830 */
[----:B------:R-:W1:Y:S04]  /*22f0*/  LDSM.16.MT88.4 R40, [R10+0x2600] ;  /* 0x002600000a28783b */ /* 0x000e680000004200 */
[----:B------:R-:W-:-:S15]  /*2300*/  LDSM.16.M88.4 R44, [R9+UR4+0x80] ;  /* 0x00008004092c783b */ /* 0x000fde0008000200 */
[----:B0-----:R-:W-:Y:S01]  /*2310*/  HMMA.16816.F32.BF16 R48, R32, R36, R48 ;  /* 0x000000242030723c */ /* 0x001fe20000041830 */
[----:B------:R-:W0:-:S15]  /*2320*/  LDSM.16.MT88.4 R32, [R10+0x2800] ;  /* 0x002800000a20783b */ /* 0x000e1e0000004200 */
[----:B------:R-:W-:-:S04]  /*2330*/  NOP ;  /* 0x0000000000007918 */ /* 0x000fc80000000000 */
[----:B-1----:R-:W-:Y:S01]  /*2340*/  HMMA.16816.F32.BF16 R40, R40, R38, R48 ;  /* 0x000000262828723c */ /* 0x002fe20000041830 */
[----:B------:R-:W1:Y:S04]  /*2350*/  LDSM.16.MT88.4 R36, [R10+0x2a00] ;  /* 0x002a00000a24783b */ /* 0x000e680000004200 */
[----:B------:R-:W-:-:S15]  /*2360*/  LDSM.16.M88.4 R48, [R13+UR4+0x80] ;  /* 0x000080040d30783b */ /* 0x000fde0008000200 */
[----:B0-----:R-:W-:Y:S01]  /*2370*/  HMMA.16816.F32.BF16 R32, R32, R44, R40 ;  /* 0x0000002c2020723c */ /* 0x001fe20000041828 */
[----:B------:R-:W0:-:S15]  /*2380*/  LDSM.16.MT88.4 R40, [R10+0x2c00] ;  /* 0x002c00000a28783b */ /* 0x000e1e0000004200 */
[----:B------:R-:W-:-:S04]  /*2390*/  NOP ;  /* 0x0000000000007918 */ /* 0x000fc80000000000 */
[----:B-1----:R-:W-:Y:S01]  /*23a0*/  HMMA.16816.F32.BF16 R32, R36, R46, R32 ;  /* 0x0000002e2420723c */ /* 0x002fe20000041820 */
[----:B------:R-:W1:Y:S01]  /*23b0*/  LDSM.16.MT88.4 R36, [R10+0x2e00] ;  /* 0x002e00000a24783b */ /* 0x000e620000004200 */
[----:B------:R-:W-:-:S05]  /*23c0*/  VIADD R54, R54, 0xffffffff ;  /* 0xffffffff36367836 */ /* 0x000fca0000000000 */
[----:B------:R-:W-:-:S13]  /*23d0*/  ISETP.NE.U32.AND P0, PT, R54, RZ, PT ;  /* 0x000000ff3600720c */ /* 0x000fda0003f05070 */
[----:B0-----:R-:W-:Y:S01]  /*23e0*/  HMMA.16816.F32.BF16 R32, R40, R48, R32 ;  /* 0x000000302820723c */ /* 0x001fe20000041820 */
[----:B------:R-:W-:Y:S01]  /*23f0*/  IMAD.WIDE R30, R20, 0x2, R30 ;  /* 0x00000002141e7825 */ /* 0x000fe200078e021e */
[----:B------:R-:W-:-:S03]  /*2400*/  UIADD3 UR5, UPT, UPT, UR5, -0x80, URZ ;  /* 0xffffff8005057890 */ /* 0x000fc6000fffe0ff */
[----:B------:R-:W-:-:S04]  /*2410*/  IMAD.WIDE R26, R20, 0x2, R26 ;  /* 0x00000002141a7825 */ /* 0x000fc800078e021a */
[----:B------:R-:W-:-:S04]  /*2420*/  IMAD.WIDE R28, R20, 0x2, R28 ;  /* 0x00000002141c7825 */ /* 0x000fc800078e021c */
[----:B------:R-:W-:-:S04]  /*2430*/  IMAD.WIDE R22, R20, 0x2, R22 ;  /* 0x0000000214167825 */ /* 0x000fc800078e0216 */
[----:B------:R-:W-:-:S03]  /*2440*/  IMAD.WIDE R24, R20, 0x2, R24 ;  /* 0x0000000214187825 */ /* 0x000fc600078e0218 */
[----:B-1----:R-:W-:Y:S01]  /*2450*/  HMMA.16816.F32.BF16 R48, R36, R50, R32 ;  /* 0x000000322430723c */ /* 0x002fe20000041820 */
[----:B------:R-:W-:Y:S02]  /*2460*/  IMAD.MOV.U32 R33, RZ, RZ, R31 ;  /* 0x000000ffff217224 */ /* 0x000fe400078e001f */
[----:B------:R-:W-:-:S04]  /*2470*/  IMAD.WIDE R86, R20, 0x2, R86 ;  /* 0x0000000214567825 */ /* 0x000fc800078e0256 */
        /* <DEDUP_REMOVED lines=9> */
[----:B------:R-:W-:Y:S02]  /*2510*/  IMAD.MOV.U32 R42, RZ, RZ, R26 ;  /* 0x000000ffff2a7224 */ /* 0x000fe400078e001a */
[----:B------:R-:W-:Y:S02]  /*2520*/  IMAD.MOV.U32 R89, RZ, RZ, R27 ;  /* 0x000000ffff597224 */ /* 0x000fe400078e001b */
[----:B------:R-:W-:Y:S02]  /*2530*/  IMAD.MOV.U32 R46, RZ, RZ, R28 ;  /* 0x000000ffff2e7224 */ /* 0x000fe400078e001c */
[----:B------:R-:W-:Y:S02]  /*2540*/  IMAD.MOV.U32 R97, RZ, RZ, R29 ;  /* 0x000000ffff617224 */ /* 0x000fe400078e001d */
[----:B------:R-:W-:Y:S02]  /*2550*/  IMAD.MOV.U32 R88, RZ, RZ, R22 ;  /* 0x000000ffff587224 */ /* 0x000fe400078e0016 */
[----:B------:R-:W-:-:S02]  /*2560*/  IMAD.MOV.U32 R93, RZ, RZ, R23 ;  /* 0x000000ffff5d7224 */ /* 0x000fc400078e0017 */
[----:B------:R-:W-:-:S04]  /*2570*/  IMAD.WIDE R52, R20, 0x2, R52 ;  /* 0x0000000214347825 */ /* 0x000fc800078e0234 */
[----:B------:R-:W-:-:S04]  /*2580*/  IMAD.WIDE R72, R18, 0x2, R72 ;  /* 0x0000000212487825 */ /* 0x000fc800078e0248 */
[----:B------:R-:W-:Y:S02]  /*2590*/  IMAD.MOV.U32 R31, RZ, RZ, R24 ;  /* 0x000000ffff1f7224 */ /* 0x000fe400078e0018 */
[----:B------:R-:W-:Y:S01]  /*25a0*/  IMAD.MOV.U32 R32, RZ, RZ, R25 ;  /* 0x000000ffff207224 */ /* 0x000fe200078e0019 */
[----:B------:R-:W-:Y:S06]  /*25b0*/  @P0 BRA `(.L_x_1) ;  /* 0xfffffff4005c0947 */ /* 0x000fec000383ffff */
[----:B------:R-:W-:Y:S02]  /*25c0*/  F2FP.BF16.F32.PACK_AB R50, R51, R50 ;  /* 0x000000323332723e */ /* 0x000fe400000010ff */
[----:B------:R-:W-:-:S07]  /*25d0*/  F2FP.BF16.F32.PACK_AB R48, R49, R48 ;  /* 0x000000303130723e */ /* 0x000fce00000010ff */
.L_x_0:
[----:B------:R-:W0:Y:S01]  /*25e0*/  S2R R7, SR_TID.X ;  /* 0x0000000000077919 */ /* 0x000e220000002100 */
[----:B------:R-:W1:Y:S01]  /*25f0*/  S2UR UR5, SR_CgaCtaId ;  /* 0x00000000000579c3 */ /* 0x000e620000008800 */
[----:B------:R-:W-:Y:S01]  /*2600*/  LOP3.LUT R8, R3, 0x300, RZ, 0xc0, !PT ;  /* 0x0000030003087812 */ /* 0x000fe200078ec0ff */
[----:B------:R-:W-:-:S06]  /*2610*/  UMOV UR4, 0x400 ;  /* 0x0000040000047882 */ /* 0x000fcc0000000000 */
[----:B------:R-:W-:Y:S01]  /*2620*/  BAR.SYNC.DEFER_BLOCKING 0x0 ;  /* 0x0000000000007b1d */ /* 0x000fe20000010000 */
[----:B------:R-:W-:Y:S02]  /*2630*/  PRMT R12, R48, 0x7632, R12 ;  /* 0x00007632300c7816 */ /* 0x000fe4000000000c */
[----:B------:R-:W-:-:S03]  /*2640*/  PRMT R13, R50, 0x7632, R13 ;  /* 0x00007632320d7816 */ /* 0x000fc6000000000d */
[----:B------:R-:W2:Y:S01]  /*2650*/  LDCU.128 UR8, c[0x0][0x390] ;  /* 0x00007200ff0877ac */ /* 0x000ea20008000c00 */
[----:B-1----:R-:W-:Y:S01]  /*2660*/  ULEA UR4, UR5, UR4, 0x18 ;  /* 0x0000000405047291 */ /* 0x002fe2000f8ec0ff */
[----:B------:R-:W1:Y:S01]  /*2670*/  LDCU UR5, c[0x0][0x3b4] ;  /* 0x00007680ff0577ac */ /* 0x000e620008000800 */
[----:B--2---:R-:W-:Y:S02]  /*2680*/  ISETP.GE.AND P0, PT, R0, UR10, PT ;  /* 0x0000000a00007c0c */ /* 0x004fe4000bf06270 */
[----:B0-----:R-:W-:Y:S01]  /*2690*/  SHF.R.U32.HI R6, RZ, 0x5, R7 ;  /* 0x00000005ff067819 */ /* 0x001fe20000011607 */
[----:B------:R-:W-:-:S03]  /*26a0*/  IMAD.SHL.U32 R3, R7, 0x4, RZ ;  /* 0x0000000407037824 */ /* 0x000fc600078e00ff */
[----:B------:R-:W-:Y:S02]  /*26b0*/  LOP3.LUT R6, R6, 0x2, RZ, 0xc0, !PT ;  /* 0x0000000206067812 */ /* 0x000fe400078ec0ff */
[----:B------:R-:W-:Y:S02]  /*26c0*/  LOP3.LUT R8, R8, 0x7c, R3, 0xf8, !PT ;  /* 0x0000007c08087812 */ /* 0x000fe400078ef803 */
[--C-:B------:R-:W-:Y:S02]  /*26d0*/  LOP3.LUT R6, R6, 0x1c, R7.reuse, 0xf8, !PT ;  /* 0x0000001c06067812 */ /* 0x100fe400078ef807 */
[----:B------:R-:W-:Y:S02]  /*26e0*/  LOP3.LUT R10, R8, 0xe0, R7, 0x78, !PT ;  /* 0x000000e0080a7812 */ /* 0x000fe400078e7807 */
[----:B------:R-:W-:-:S04]  /*26f0*/  LOP3.LUT R3, R6, 0x80, R3, 0xf8, !PT ;  /* 0x0000008006037812 */ /* 0x000fc800078ef803 */
[----:B------:R-:W-:Y:S01]  /*2700*/  LOP3.LUT R6, R3, R4, RZ, 0xfc, !PT ;  /* 0x0000000403067212 */ /* 0x000fe200078efcff */
[----:B-1----:R-:W-:Y:S01]  /*2710*/  IMAD R4, R0, UR5, RZ ;  /* 0x0000000500047c24 */ /* 0x002fe2000f8e02ff */
[C---:B------:R-:W-:Y:S02]  /*2720*/  LOP3.LUT R3, R5.reuse, R2, RZ, 0xfc, !PT ;  /* 0x0000000205037212 */ /* 0x040fe400078efcff */
[C---:B------:R-:W-:Y:S01]  /*2730*/  LOP3.LUT R7, R6.reuse, 0x40, RZ, 0x3c, !PT ;  /* 0x0000004006077812 */ /* 0x040fe200078e3cff */
[----:B------:R-:W-:Y:S01]  /*2740*/  STS.U16 [R6+UR4], R48 ;  /* 0x0000003006007988 */ /* 0x000fe20008000404 */
[C---:B------:R-:W-:Y:S02]  /*2750*/  LOP3.LUT R8, R6.reuse, 0x20, RZ, 0x3c, !PT ;  /* 0x0000002006087812 */ /* 0x040fe400078e3cff */
[----:B------:R-:W-:Y:S01]  /*2760*/  LOP3.LUT R9, R6, 0x60, RZ, 0x3c, !PT ;  /* 0x0000006006097812 */ /* 0x000fe200078e3cff */
[----:B------:R0:W-:Y:S01]  /*2770*/  STS.U16 [R7+UR4+0x200], R12 ;  /* 0x0002000c07007988 */ /* 0x0001e20008000404 */
[----:B------:R-:W-:-:S02]  /*2780*/  LOP3.LUT R5, R5, 0x10, R2, 0xfe, !PT ;  /* 0x0000001005057812 */ /* 0x000fc400078efe02 */
[----:B------:R-:W-:Y:S01]  /*2790*/  ISETP.LT.AND P1, PT, R3, UR11, !P0 ;  /* 0x0000000b03007c0c */ /* 0x000fe2000c721270 */
[----:B------:R-:W-:Y:S01]  /*27a0*/  STS.U16 [R8+UR4+0x100], R50 ;  /* 0x0001003208007988 */ /* 0x000fe20008000404 */
[----:B------:R-:W-:-:S03]  /*27b0*/  ISETP.LT.AND P0, PT, R5, UR11, !P0 ;  /* 0x0000000b05007c0c */ /* 0x000fc6000c701270 */
[----:B------:R1:W-:Y:S01]  /*27c0*/  STS.U16 [R9+UR4+0x300], R13 ;  /* 0x0003000d09007988 */ /* 0x0003e20008000404 */
[----:B------:R-:W-:Y:S01]  /*27d0*/  BAR.SYNC.DEFER_BLOCKING 0x0 ;  /* 0x0000000000007b1d */ /* 0x000fe20000010000 */
[----:B0-----:R-:W-:-:S04]  /*27e0*/  LEA R7, P2, R4, UR8, 0x1 ;  /* 0x0000000804077c11 */ /* 0x001fc8000f8408ff */
[----:B-1----:R-:W-:Y:S01]  /*27f0*/  LEA.HI.X.SX32 R9, R4, UR9, 0x1, P2 ;  /* 0x0000000904097c11 */ /* 0x002fe200090f0eff */
[----:B------:R-:W0:Y:S01]  /*2800*/  LDS R11, [R10+UR4] ;  /* 0x000000040a0b7984 */ /* 0x000e220008000800 */
[----:B------:R-:W1:Y:S02]  /*2810*/  LDCU UR4, c[0x0][0x3b8] ;  /* 0x00007700ff0477ac */ /* 0x000e640008000800 */
[----:B-1----:R-:W-:Y:S02]  /*2820*/  IMAD R0, R3, UR4, RZ ;  /* 0x0000000403007c24 */ /* 0x002fe4000f8e02ff */
[----:B------:R-:W-:-:S03]  /*2830*/  IMAD R6, R5, UR4, RZ ;  /* 0x0000000405067c24 */ /* 0x000fc6000f8e02ff */
[-C--:B------:R-:W-:Y:S02]  /*2840*/  LEA R2, P2, R0, R7.reuse, 0x1 ;  /* 0x0000000700027211 */ /* 0x080fe400078408ff */
[----:B------:R-:W-:Y:S02]  /*2850*/  LEA R4, P3, R6, R7, 0x1 ;  /* 0x0000000706047211 */ /* 0x000fe400078608ff */
[-C--:B------:R-:W-:Y:S02]  /*2860*/  LEA.HI.X.SX32 R3, R0, R9.reuse, 0x1, P2 ;  /* 0x0000000900037211 */ /* 0x080fe400010f0eff */
[----:B------:R-:W-:-:S03]  /*2870*/  LEA.HI.X.SX32 R5, R6, R9, 0x1, P3 ;  /* 0x0000000906057211 */ /* 0x000fc600018f0eff */
[----:B0-----:R0:W-:Y:S01]  /*2880*/  @P1 STG.E.U16 desc[UR6][R2.64], R11 ;  /* 0x0000000b02001986 */ /* 0x0011e2000c101506 */
[----:B------:R-:W-:Y:S05]  /*2890*/  @!P0 EXIT ;  /* 0x000000000000894d */ /* 0x000fea0003800000 */
[----:B0-----:R-:W-:-:S05]  /*28a0*/  PRMT R2, R11, 0x7632, R2 ;  /* 0x000076320b027816 */ /* 0x001fca0000000002 */
[----:B------:R-:W-:Y:S01]  /*28b0*/  STG.E.U16 desc[UR6][R4.64], R2 ;  /* 0x0000000204007986 */ /* 0x000fe2000c101506 */
[----:B------:R-:W-:Y:S05]  /*28c0*/  EXIT ;  /* 0x000000000000794d */ /* 0x000fea0003800000 */
.L_x_2:
[----:B------:R-:W-:-:S00]  /*28d0*/  BRA `(.L_x_2) ;  /* 0xfffffffc00fc7947 */ /* 0x000fc0000383ffff */
[----:B------:R-:W-:-:S00]  /*28e0*/  NOP ;  /* 0x0000000000007918 */ /* 0x000fc00000000000 */
        /* <DEDUP_REMOVED lines=9> */
.L_x_3:


//--------------------- .nv.shared.matmul_kernel  --------------------------
	.section	.nv.shared.matmul_kernel,"aw",@nobits
	.sectionflags	@""
	.align	16
	.zero		1024


//--------------------- .nv.shared.reserved.0     --------------------------
	.section	.nv.shared.reserved.0,"aw",@nobits
	.weak		__nv_reservedSMEM_offset_0_alias
	.size		__nv_reservedSMEM_offset_0_alias, 0, 64
	.other		__nv_reservedSMEM_offset_0_alias,@"STO_CUDA_RESERVED_SHARED STV_DEFAULT"
__nv_reservedSMEM_offset_0_alias:
	.zero		0
	.zero		64


//--------------------- .nv.constant0.matmul_kernel --------------------------
	.section	.nv.constant0.matmul_kernel,"a",@progbits
	.sectionflags	@""
	.align	4
.nv.constant0.matmul_kernel:
	.zero		976


//--------------------- SYMBOLS --------------------------

	.type		.nv.reservedSmem.offset0,@object
	.size		.nv.reservedSmem.offset0,0x4
	.type		.nv.reservedSmem.cap,@object
	.size		.nv.reservedSmem.cap,0x4
